	.target	sm_90a

	.elftype	@"ET_EXEC"


//--------------------- .note.nv.tkinfo           --------------------------
	.section	.note.nv.tkinfo,"",@"SHT_NOTE"
	.sectionflags	@"SHF_NOTE_NV_TKINFO"
	.tkinfo
        /*0018*/ 	.word	0x00000002
        /*0030*/ 	.string	""
        /*0030*/ 	.string	"ptxas"
        /*0030*/ 	.string	"Cuda compilation tools, release 13.0, V13.0.88"
        /*0030*/ 	.string	"Build cuda_13.0.r13.0/compiler.36424714_0"
        /*0030*/ 	.string	"-arch sm_90a -m 64 "



//--------------------- .note.nv.cuinfo           --------------------------
	.section	.note.nv.cuinfo,"",@"SHT_NOTE"
	.sectionflags	@"SHF_NOTE_NV_CUINFO"
        /*0018*/ 	.short	0x0002
        /*001a*/ 	.short	0x005a
        /*001c*/ 	.short	0x0082
	.zero		2


//--------------------- .nv.info                  --------------------------
	.section	.nv.info,"",@"SHT_CUDA_INFO"
	.align	4


	//----- nvinfo : EIATTR_REGCOUNT
	.align		4
        /*0000*/ 	.byte	0x04, 0x2f
        /*0002*/ 	.short	(.L_12 - .L_11)
	.align		4
.L_11:
        /*0004*/ 	.word	index@(_ZN7cutlass13device_kernelINS_4gemm6kernel13GemmUniversalIN4cute5tupleIJiiiiEEENS1_10collective13CollectiveMmaINS1_37MainloopSm90TmaGmmaWarpSpecializedFP8ILi11ENS5_IJNS4_1CILi2EEESB_NSA_ILi1EEEEEENS1_35KernelTmaWarpSpecializedCooperativeEEENS5_IJNSA_ILi256EEENSA_ILi64EEESH_EEENS_12float_e4m3_tENS5_IJlSC_lEEESJ_SK_NS4_8TiledMMAINS4_8MMA_AtomIJNS4_4SM904GMMA30MMA_64x64x32_F32E4M3E4M3_SS_TNILNSO_7ScaleInE1ELSQ_1EEEEEENS4_6LayoutINS5_IJSB_SC_SC_EEENS5_IJSC_NSA_ILi0EEESV_EEEEENS5_IJNS4_10UnderscoreESY_SY_EEEEENS4_23SM90_TMA_LOAD_MULTICASTENS4_14ComposedLayoutINS4_7SwizzleILi2ELi4ELi3EEENS4_18smem_ptr_flag_bitsILi8EEENST_INS5_IJNSA_ILi8EEESH_EEENS5_IJSH_SC_EEEEEEEvNS4_8identityES11_S1B_vS1C_EENS_8epilogue10collective6detail29Sm90TmaWarpSpecializedAdapterINS1F_15DefaultEpilogueISJ_SK_SK_NS1E_6thread17LinearCombinationISJ_Li1EffLNS1J_9ScaleType4KindE0ELNS_15FloatRoundStyleE2ESJ_EENS1_15EpilogueDefaultEEEEEvvEEEEvNT_6ParamsE)
        /*0008*/ 	.word	0x000000a8


	//----- nvinfo : EIATTR_FRAME_SIZE
	.align		4
.L_12:
        /*000c*/ 	.byte	0x04, 0x11
        /*000e*/ 	.short	(.L_14 - .L_13)
	.align		4
.L_13:
        /*0010*/ 	.word	index@(_ZN7cutlass13device_kernelINS_4gemm6kernel13GemmUniversalIN4cute5tupleIJiiiiEEENS1_10collective13CollectiveMmaINS1_37MainloopSm90TmaGmmaWarpSpecializedFP8ILi11ENS5_IJNS4_1CILi2EEESB_NSA_ILi1EEEEEENS1_35KernelTmaWarpSpecializedCooperativeEEENS5_IJNSA_ILi256EEENSA_ILi64EEESH_EEENS_12float_e4m3_tENS5_IJlSC_lEEESJ_SK_NS4_8TiledMMAINS4_8MMA_AtomIJNS4_4SM904GMMA30MMA_64x64x32_F32E4M3E4M3_SS_TNILNSO_7ScaleInE1ELSQ_1EEEEEENS4_6LayoutINS5_IJSB_SC_SC_EEENS5_IJSC_NSA_ILi0EEESV_EEEEENS5_IJNS4_10UnderscoreESY_SY_EEEEENS4_23SM90_TMA_LOAD_MULTICASTENS4_14ComposedLayoutINS4_7SwizzleILi2ELi4ELi3EEENS4_18smem_ptr_flag_bitsILi8EEENST_INS5_IJNSA_ILi8EEESH_EEENS5_IJSH_SC_EEEEEEEvNS4_8identityES11_S1B_vS1C_EENS_8epilogue10collective6detail29Sm90TmaWarpSpecializedAdapterINS1F_15DefaultEpilogueISJ_SK_SK_NS1E_6thread17LinearCombinationISJ_Li1EffLNS1J_9ScaleType4KindE0ELNS_15FloatRoundStyleE2ESJ_EENS1_15EpilogueDefaultEEEEEvvEEEEvNT_6ParamsE)
        /*0014*/ 	.word	0x00000000


	//----- nvinfo : EIATTR_MIN_STACK_SIZE
	.align		4
.L_14:
        /*0018*/ 	.byte	0x04, 0x12
        /*001a*/ 	.short	(.L_16 - .L_15)
	.align		4
.L_15:
        /*001c*/ 	.word	index@(_ZN7cutlass13device_kernelINS_4gemm6kernel13GemmUniversalIN4cute5tupleIJiiiiEEENS1_10collective13CollectiveMmaINS1_37MainloopSm90TmaGmmaWarpSpecializedFP8ILi11ENS5_IJNS4_1CILi2EEESB_NSA_ILi1EEEEEENS1_35KernelTmaWarpSpecializedCooperativeEEENS5_IJNSA_ILi256EEENSA_ILi64EEESH_EEENS_12float_e4m3_tENS5_IJlSC_lEEESJ_SK_NS4_8TiledMMAINS4_8MMA_AtomIJNS4_4SM904GMMA30MMA_64x64x32_F32E4M3E4M3_SS_TNILNSO_7ScaleInE1ELSQ_1EEEEEENS4_6LayoutINS5_IJSB_SC_SC_EEENS5_IJSC_NSA_ILi0EEESV_EEEEENS5_IJNS4_10UnderscoreESY_SY_EEEEENS4_23SM90_TMA_LOAD_MULTICASTENS4_14ComposedLayoutINS4_7SwizzleILi2ELi4ELi3EEENS4_18smem_ptr_flag_bitsILi8EEENST_INS5_IJNSA_ILi8EEESH_EEENS5_IJSH_SC_EEEEEEEvNS4_8identityES11_S1B_vS1C_EENS_8epilogue10collective6detail29Sm90TmaWarpSpecializedAdapterINS1F_15DefaultEpilogueISJ_SK_SK_NS1E_6thread17LinearCombinationISJ_Li1EffLNS1J_9ScaleType4KindE0ELNS_15FloatRoundStyleE2ESJ_EENS1_15EpilogueDefaultEEEEEvvEEEEvNT_6ParamsE)
        /*0020*/ 	.word	0x00000000
.L_16:


//--------------------- .nv.compat                --------------------------
	.section	.nv.compat,"",@"SHT_CUDA_COMPAT_INFO"
	.align	4
        /*0000*/ 	.byte	0x02, 0x09, 0x01, 0x00, 0x02, 0x02, 0x04, 0x00, 0x02, 0x05, 0x05, 0x00, 0x03, 0x07, 0x01, 0x01
        /*0010*/ 	.byte	0x02, 0x03, 0x01, 0x00, 0x02, 0x06, 0x01, 0x00, 0x04, 0x0b, 0x08, 0x00, 0x00, 0x00, 0x00, 0x00
        /*0020*/ 	.byte	0x00, 0x00, 0x00, 0x00


//--------------------- .nv.info._ZN7cutlass13device_kernelINS_4gemm6kernel13GemmUniversalIN4cute5tupleIJiiiiEEENS1_10collective13CollectiveMmaINS1_37MainloopSm90TmaGmmaWarpSpecializedFP8ILi11ENS5_IJNS4_1CILi2EEESB_NSA_ILi1EEEEEENS1_35KernelTmaWarpSpecializedCooperativeEEENS5_IJNSA_ILi256EEENSA_ILi64EEESH_EEENS_12float_e4m3_tENS5_IJlSC_lEEESJ_SK_NS4_8TiledMMAINS4_8MMA_AtomIJNS4_4SM904GMMA30MMA_64x64x32_F32E4M3E4M3_SS_TNILNSO_7ScaleInE1ELSQ_1EEEEEENS4_6LayoutINS5_IJSB_SC_SC_EEENS5_IJSC_NSA_ILi0EEESV_EEEEENS5_IJNS4_10UnderscoreESY_SY_EEEEENS4_23SM90_TMA_LOAD_MULTICASTENS4_14ComposedLayoutINS4_7SwizzleILi2ELi4ELi3EEENS4_18smem_ptr_flag_bitsILi8EEENST_INS5_IJNSA_ILi8EEESH_EEENS5_IJSH_SC_EEEEEEEvNS4_8identityES11_S1B_vS1C_EENS_8epilogue10collective6detail29Sm90TmaWarpSpecializedAdapterINS1F_15DefaultEpilogueISJ_SK_SK_NS1E_6thread17LinearCombinationISJ_Li1EffLNS1J_9ScaleType4KindE0ELNS_15FloatRoundStyleE2ESJ_EENS1_15EpilogueDefaultEEEEEvvEEEEvNT_6ParamsE --------------------------
	.section	.nv.info._ZN7cutlass13device_kernelINS_4gemm6kernel13GemmUniversalIN4cute5tupleIJiiiiEEENS1_10collective13CollectiveMmaINS1_37MainloopSm90TmaGmmaWarpSpecializedFP8ILi11ENS5_IJNS4_1CILi2EEESB_NSA_ILi1EEEEEENS1_35KernelTmaWarpSpecializedCooperativeEEENS5_IJNSA_ILi256EEENSA_ILi64EEESH_EEENS_12float_e4m3_tENS5_IJlSC_lEEESJ_SK_NS4_8TiledMMAINS4_8MMA_AtomIJNS4_4SM904GMMA30MMA_64x64x32_F32E4M3E4M3_SS_TNILNSO_7ScaleInE1ELSQ_1EEEEEENS4_6LayoutINS5_IJSB_SC_SC_EEENS5_IJSC_NSA_ILi0EEESV_EEEEENS5_IJNS4_10UnderscoreESY_SY_EEEEENS4_23SM90_TMA_LOAD_MULTICASTENS4_14ComposedLayoutINS4_7SwizzleILi2ELi4ELi3EEENS4_18smem_ptr_flag_bitsILi8EEENST_INS5_IJNSA_ILi8EEESH_EEENS5_IJSH_SC_EEEEEEEvNS4_8identityES11_S1B_vS1C_EENS_8epilogue10collective6detail29Sm90TmaWarpSpecializedAdapterINS1F_15DefaultEpilogueISJ_SK_SK_NS1E_6thread17LinearCombinationISJ_Li1EffLNS1J_9ScaleType4KindE0ELNS_15FloatRoundStyleE2ESJ_EENS1_15EpilogueDefaultEEEEEvvEEEEvNT_6ParamsE,"",@"SHT_CUDA_INFO"
	.sectionflags	@""
	.align	4


	//----- nvinfo : EIATTR_CUDA_API_VERSION
	.align		4
        /*0000*/ 	.byte	0x04, 0x37
        /*0002*/ 	.short	(.L_18 - .L_17)
.L_17:
        /*0004*/ 	.word	0x00000082


	//----- nvinfo : EIATTR_KPARAM_INFO
	.align		4
.L_18:
        /*0008*/ 	.byte	0x04, 0x17
        /*000a*/ 	.short	(.L_20 - .L_19)
.L_19:
        /*000c*/ 	.word	0x00000000
        /*0010*/ 	.short	0x0000
        /*0012*/ 	.short	0x0070
        /*0014*/ 	.byte	0x00, 0xf0, 0x01, 0x10


	//----- nvinfo : EIATTR_SPARSE_MMA_MASK
	.align		4
.L_20:
        /*0018*/ 	.byte	0x03, 0x50
        /*001a*/ 	.short	0x0000


	//----- nvinfo : EIATTR_MAXREG_COUNT
	.align		4
        /*001c*/ 	.byte	0x03, 0x1b
        /*001e*/ 	.short	0x00a8


	//----- nvinfo : EIATTR_NUM_BARRIERS
	.align		4
        /*0020*/ 	.byte	0x02, 0x4c
        /*0022*/ 	.byte	0x01
	.zero		1


	//----- nvinfo : EIATTR_MERCURY_ISA_VERSION
	.align		4
        /*0024*/ 	.byte	0x03, 0x5f
        /*0026*/ 	.short	0x0101


	//----- nvinfo : EIATTR_INT_WARP_WIDE_INSTR_OFFSETS
	.align		4
        /*0028*/ 	.byte	0x04, 0x31
        /*002a*/ 	.short	(.L_22 - .L_21)


	//   ....[0]....
.L_21:
        /*002c*/ 	.word	0x000005b0


	//   ....[1]....
        /*0030*/ 	.word	0x000005e0


	//   ....[2]....
        /*0034*/ 	.word	0x00000760


	//----- nvinfo : EIATTR_COOP_GROUP_MASK_REGIDS
	.align		4
.L_22:
        /*0038*/ 	.byte	0x04, 0x29
        /*003a*/ 	.short	(.L_24 - .L_23)


	//   ....[0]....
.L_23:
        /*003c*/ 	.word	0xffffffff


	//   ....[1]....
        /*0040*/ 	.word	0xffffffff


	//   ....[2]....
        /*0044*/ 	.word	0xffffffff


	//   ....[3]....
        /*0048*/ 	.word	0xffffffff


	//   ....[4]....
        /*004c*/ 	.word	0xffffffff


	//   ....[5]....
        /*0050*/ 	.word	0xffffffff


	//----- nvinfo : EIATTR_COOP_GROUP_INSTR_OFFSETS
	.align		4
.L_24:
        /*0054*/ 	.byte	0x04, 0x28
        /*0056*/ 	.short	(.L_26 - .L_25)


	//   ....[0]....
.L_25:
        /*0058*/ 	.word	0x00000060


	//   ....[1]....
        /*005c*/ 	.word	0x00000070


	//   ....[2]....
        /*0060*/ 	.word	0x00000130


	//   ....[3]....
        /*0064*/ 	.word	0x000003e0


	//   ....[4]....
        /*0068*/ 	.word	0x00000900


	//   ....[5]....
        /*006c*/ 	.word	0x00001380


	//----- nvinfo : EIATTR_REG_RECONFIG
	.align		4
.L_26:
        /*0070*/ 	.byte	0x01, 0x54
	.zero		2


	//----- nvinfo : EIATTR_MBARRIER_INSTR_OFFSETS
	.align		4
        /*0074*/ 	.byte	0x04, 0x39
        /*0076*/ 	.short	(.L_28 - .L_27)


	//   ....[0]....
.L_27:
        /*0078*/ 	.word	0x00000250
        /*007c*/ 	.word	0x000000ff
        /*0080*/ 	.word	0x00000000
        /*0084*/ 	.short	0x0100
        /*0086*/ 	.byte	0x08
	.zero		1


	//   ....[1]....
        /*0088*/ 	.word	0x00000260
        /*008c*/ 	.word	0x000000ff
        /*0090*/ 	.word	0x00000058
        /*0094*/ 	.short	0x0100
        /*0096*/ 	.byte	0x08
	.zero		1


	//   ....[2]....
        /*0098*/ 	.word	0x00000270
        /*009c*/ 	.word	0x000000ff
        /*00a0*/ 	.word	0x00000008
        /*00a4*/ 	.short	0x0100
        /*00a6*/ 	.byte	0x08
	.zero		1


	//   ....[3]....
        /*00a8*/ 	.word	0x00000280
        /*00ac*/ 	.word	0x000000ff
        /*00b0*/ 	.word	0x00000060
        /*00b4*/ 	.short	0x0100
        /*00b6*/ 	.byte	0x08
	.zero		1


	//   ....[4]....
        /*00b8*/ 	.word	0x00000290
        /*00bc*/ 	.word	0x000000ff
        /*00c0*/ 	.word	0x00000010
        /*00c4*/ 	.short	0x0100
        /*00c6*/ 	.byte	0x08
	.zero		1


	//   ....[5]....
        /*00c8*/ 	.word	0x000002a0
        /*00cc*/ 	.word	0x000000ff
        /*00d0*/ 	.word	0x00000068
        /*00d4*/ 	.short	0x0100
        /*00d6*/ 	.byte	0x08
	.zero		1


	//   ....[6]....
        /*00d8*/ 	.word	0x000002b0
        /*00dc*/ 	.word	0x000000ff
        /*00e0*/ 	.word	0x00000018
        /*00e4*/ 	.short	0x0100
        /*00e6*/ 	.byte	0x08
	.zero		1


	//   ....[7]....
        /*00e8*/ 	.word	0x000002c0
        /*00ec*/ 	.word	0x000000ff
        /*00f0*/ 	.word	0x00000070
        /*00f4*/ 	.short	0x0100
        /*00f6*/ 	.byte	0x08
	.zero		1


	//   ....[8]....
        /*00f8*/ 	.word	0x000002d0
        /*00fc*/ 	.word	0x000000ff
        /*0100*/ 	.word	0x00000020
        /*0104*/ 	.short	0x0100
        /*0106*/ 	.byte	0x08
	.zero		1


	//   ....[9]....
        /*0108*/ 	.word	0x000002e0
        /*010c*/ 	.word	0x000000ff
        /*0110*/ 	.word	0x00000078
        /*0114*/ 	.short	0x0100
        /*0116*/ 	.byte	0x08
	.zero		1


	//   ....[10]....
        /*0118*/ 	.word	0x000002f0
        /*011c*/ 	.word	0x000000ff
        /*0120*/ 	.word	0x00000028
        /*0124*/ 	.short	0x0100
        /*0126*/ 	.byte	0x08
	.zero		1


	//   ....[11]....
        /*0128*/ 	.word	0x00000300
        /*012c*/ 	.word	0x000000ff
        /*0130*/ 	.word	0x00000080
        /*0134*/ 	.short	0x0100
        /*0136*/ 	.byte	0x08
	.zero		1


	//   ....[12]....
        /*0138*/ 	.word	0x00000310
        /*013c*/ 	.word	0x000000ff
        /*0140*/ 	.word	0x00000030
        /*0144*/ 	.short	0x0100
        /*0146*/ 	.byte	0x08
	.zero		1


	//   ....[13]....
        /*0148*/ 	.word	0x00000320
        /*014c*/ 	.word	0x000000ff
        /*0150*/ 	.word	0x00000088
        /*0154*/ 	.short	0x0100
        /*0156*/ 	.byte	0x08
	.zero		1


	//   ....[14]....
        /*0158*/ 	.word	0x00000330
        /*015c*/ 	.word	0x000000ff
        /*0160*/ 	.word	0x00000038
        /*0164*/ 	.short	0x0100
        /*0166*/ 	.byte	0x08
	.zero		1


	//   ....[15]....
        /*0168*/ 	.word	0x00000340
        /*016c*/ 	.word	0x000000ff
        /*0170*/ 	.word	0x00000090
        /*0174*/ 	.short	0x0100
        /*0176*/ 	.byte	0x08
	.zero		1


	//   ....[16]....
        /*0178*/ 	.word	0x00000350
        /*017c*/ 	.word	0x000000ff
        /*0180*/ 	.word	0x00000040
        /*0184*/ 	.short	0x0100
        /*0186*/ 	.byte	0x08
	.zero		1


	//   ....[17]....
        /*0188*/ 	.word	0x00000360
        /*018c*/ 	.word	0x000000ff
        /*0190*/ 	.word	0x00000098
        /*0194*/ 	.short	0x0100
        /*0196*/ 	.byte	0x08
	.zero		1


	//   ....[18]....
        /*0198*/ 	.word	0x00000370
        /*019c*/ 	.word	0x000000ff
        /*01a0*/ 	.word	0x00000048
        /*01a4*/ 	.short	0x0100
        /*01a6*/ 	.byte	0x08
	.zero		1


	//   ....[19]....
        /*01a8*/ 	.word	0x00000380
        /*01ac*/ 	.word	0x000000ff
        /*01b0*/ 	.word	0x000000a0
        /*01b4*/ 	.short	0x0100
        /*01b6*/ 	.byte	0x08
	.zero		1


	//   ....[20]....
        /*01b8*/ 	.word	0x00000390
        /*01bc*/ 	.word	0x000000ff
        /*01c0*/ 	.word	0x00000050
        /*01c4*/ 	.short	0x0100
        /*01c6*/ 	.byte	0x08
	.zero		1


	//   ....[21]....
        /*01c8*/ 	.word	0x000003a0
        /*01cc*/ 	.word	0x000000ff
        /*01d0*/ 	.word	0x000000a8
        /*01d4*/ 	.short	0x0100
        /*01d6*/ 	.byte	0x08
	.zero		1


	//   ....[22]....
        /*01d8*/ 	.word	0x000007f0
        /*01dc*/ 	.word	0x000000ff
        /*01e0*/ 	.word	0x000000c0
        /*01e4*/ 	.short	0x0100
        /*01e6*/ 	.byte	0x06
	.zero		1


	//   ....[23]....
        /*01e8*/ 	.word	0x00000890
        /*01ec*/ 	.word	0x000000ff
        /*01f0*/ 	.word	0x000000c8
        /*01f4*/ 	.short	0x0100
        /*01f6*/ 	.byte	0x06
	.zero		1


	//   ....[24]....
        /*01f8*/ 	.word	0x000018b0
        /*01fc*/ 	.word	0x000000ff
        /*0200*/ 	.word	0x00000000
        /*0204*/ 	.short	0x010a
        /*0206*/ 	.byte	0x06
	.zero		1


	//   ....[25]....
        /*0208*/ 	.word	0x000018f0
        /*020c*/ 	.word	0x000000ff
        /*0210*/ 	.word	0x00000000
        /*0214*/ 	.short	0x010a
        /*0216*/ 	.byte	0x06
	.zero		1


	//   ....[26]....
        /*0218*/ 	.word	0x000022c0
        /*021c*/ 	.word	0x000000ff
        /*0220*/ 	.word	0x00000000
        /*0224*/ 	.short	0x010a
        /*0226*/ 	.byte	0x0c
	.zero		1


	//   ....[27]....
        /*0228*/ 	.word	0x00002300
        /*022c*/ 	.word	0x000000ff
        /*0230*/ 	.word	0x00000000
        /*0234*/ 	.short	0x010a
        /*0236*/ 	.byte	0x0c
	.zero		1


	//   ....[28]....
        /*0238*/ 	.word	0x000029d0
        /*023c*/ 	.word	0x0000000e
        /*0240*/ 	.word	0x00000000
        /*0244*/ 	.short	0x0101
        /*0246*/ 	.byte	0x3f
	.zero		1


	//   ....[29]....
        /*0248*/ 	.word	0x00003070
        /*024c*/ 	.word	0x0000000c
        /*0250*/ 	.word	0x00000000
        /*0254*/ 	.short	0x0101
        /*0256*/ 	.byte	0x3f
	.zero		1


	//   ....[30]....
        /*0258*/ 	.word	0x00008bc0
        /*025c*/ 	.word	0x00000014
        /*0260*/ 	.word	0x00000058
        /*0264*/ 	.short	0x010a
        /*0266*/ 	.byte	0x3f
	.zero		1


	//   ....[31]....
        /*0268*/ 	.word	0x00008f60
        /*026c*/ 	.word	0x00000008
        /*0270*/ 	.word	0x000000c8
        /*0274*/ 	.short	0x0101
        /*0276*/ 	.byte	0x3f
	.zero		1


	//   ....[32]....
        /*0278*/ 	.word	0x00009680
        /*027c*/ 	.word	0x00000006
        /*0280*/ 	.word	0x00000000
        /*0284*/ 	.short	0x010a
        /*0286*/ 	.byte	0x3f
	.zero		1


	//   ....[33]....
        /*0288*/ 	.word	0x00009700
        /*028c*/ 	.word	0x00000007
        /*0290*/ 	.word	0x00000000
        /*0294*/ 	.short	0x010a
        /*0296*/ 	.byte	0x3f
	.zero		1


	//   ....[34]....
        /*0298*/ 	.word	0x00009790
        /*029c*/ 	.word	0x00000006
        /*02a0*/ 	.word	0x00000000
        /*02a4*/ 	.short	0x010a
        /*02a6*/ 	.byte	0x3f
	.zero		1


	//   ....[35]....
        /*02a8*/ 	.word	0x00009820
        /*02ac*/ 	.word	0x00000009
        /*02b0*/ 	.word	0x00000000
        /*02b4*/ 	.short	0x010a
        /*02b6*/ 	.byte	0x3f
	.zero		1


	//   ....[36]....
        /*02b8*/ 	.word	0x000098b0
        /*02bc*/ 	.word	0x00000006
        /*02c0*/ 	.word	0x00000000
        /*02c4*/ 	.short	0x010a
        /*02c6*/ 	.byte	0x3f
	.zero		1


	//   ....[37]....
        /*02c8*/ 	.word	0x00009940
        /*02cc*/ 	.word	0x00000009
        /*02d0*/ 	.word	0x00000000
        /*02d4*/ 	.short	0x010a
        /*02d6*/ 	.byte	0x3f
	.zero		1


	//   ....[38]....
        /*02d8*/ 	.word	0x000099d0
        /*02dc*/ 	.word	0x00000006
        /*02e0*/ 	.word	0x00000000
        /*02e4*/ 	.short	0x010a
        /*02e6*/ 	.byte	0x3f
	.zero		1


	//   ....[39]....
        /*02e8*/ 	.word	0x00009a60
        /*02ec*/ 	.word	0x00000009
        /*02f0*/ 	.word	0x00000000
        /*02f4*/ 	.short	0x010a
        /*02f6*/ 	.byte	0x3f
	.zero		1


	//   ....[40]....
        /*02f8*/ 	.word	0x00009af0
        /*02fc*/ 	.word	0x0000000a
        /*0300*/ 	.word	0x00000000
        /*0304*/ 	.short	0x010a
        /*0306*/ 	.byte	0x3f
	.zero		1


	//   ....[41]....
        /*0308*/ 	.word	0x00009b80
        /*030c*/ 	.word	0x0000000b
        /*0310*/ 	.word	0x00000000
        /*0314*/ 	.short	0x010a
        /*0316*/ 	.byte	0x3f
	.zero		1


	//   ....[42]....
        /*0318*/ 	.word	0x00009c10
        /*031c*/ 	.word	0x00000003
        /*0320*/ 	.word	0x00000000
        /*0324*/ 	.short	0x010a
        /*0326*/ 	.byte	0x3f
	.zero		1


	//   ....[43]....
        /*0328*/ 	.word	0x00009c80
        /*032c*/ 	.word	0x0000000d
        /*0330*/ 	.word	0x00000000
        /*0334*/ 	.short	0x010a
        /*0336*/ 	.byte	0x3f
	.zero		1


	//   ....[44]....
        /*0338*/ 	.word	0x00009ce0
        /*033c*/ 	.word	0x0000000f
        /*0340*/ 	.word	0x00000000
        /*0344*/ 	.short	0x010a
        /*0346*/ 	.byte	0x3f
	.zero		1


	//   ....[45]....
        /*0348*/ 	.word	0x00009db0
        /*034c*/ 	.word	0x00000014
        /*0350*/ 	.word	0x00000058
        /*0354*/ 	.short	0x010a
        /*0356*/ 	.byte	0x3f
	.zero		1


	//   ....[46]....
        /*0358*/ 	.word	0x00009e80
        /*035c*/ 	.word	0x00000006
        /*0360*/ 	.word	0x00000000
        /*0364*/ 	.short	0x010a
        /*0366*/ 	.byte	0x3f
	.zero		1


	//   ....[47]....
        /*0368*/ 	.word	0x00009ed0
        /*036c*/ 	.word	0x00000007
        /*0370*/ 	.word	0x00000000
        /*0374*/ 	.short	0x010a
        /*0376*/ 	.byte	0x3f
	.zero		1


	//   ....[48]....
        /*0378*/ 	.word	0x00009f20
        /*037c*/ 	.word	0x00000006
        /*0380*/ 	.word	0x00000000
        /*0384*/ 	.short	0x010a
        /*0386*/ 	.byte	0x3f
	.zero		1


	//   ....[49]....
        /*0388*/ 	.word	0x00009f70
        /*038c*/ 	.word	0x00000009
        /*0390*/ 	.word	0x00000000
        /*0394*/ 	.short	0x010a
        /*0396*/ 	.byte	0x3f
	.zero		1


	//   ....[50]....
        /*0398*/ 	.word	0x00009fc0
        /*039c*/ 	.word	0x00000006
        /*03a0*/ 	.word	0x00000000
        /*03a4*/ 	.short	0x010a
        /*03a6*/ 	.byte	0x3f
	.zero		1


	//   ....[51]....
        /*03a8*/ 	.word	0x0000a010
        /*03ac*/ 	.word	0x00000009
        /*03b0*/ 	.word	0x00000000
        /*03b4*/ 	.short	0x010a
        /*03b6*/ 	.byte	0x3f
	.zero		1


	//   ....[52]....
        /*03b8*/ 	.word	0x0000a060
        /*03bc*/ 	.word	0x00000006
        /*03c0*/ 	.word	0x00000000
        /*03c4*/ 	.short	0x010a
        /*03c6*/ 	.byte	0x3f
	.zero		1


	//   ....[53]....
        /*03c8*/ 	.word	0x0000a0b0
        /*03cc*/ 	.word	0x00000009
        /*03d0*/ 	.word	0x00000000
        /*03d4*/ 	.short	0x010a
        /*03d6*/ 	.byte	0x3f
	.zero		1


	//   ....[54]....
        /*03d8*/ 	.word	0x0000a100
        /*03dc*/ 	.word	0x0000000a
        /*03e0*/ 	.word	0x00000000
        /*03e4*/ 	.short	0x010a
        /*03e6*/ 	.byte	0x3f
	.zero		1


	//   ....[55]....
        /*03e8*/ 	.word	0x0000a150
        /*03ec*/ 	.word	0x0000000b
        /*03f0*/ 	.word	0x00000000
        /*03f4*/ 	.short	0x010a
        /*03f6*/ 	.byte	0x3f
	.zero		1


	//----- nvinfo : EIATTR_NUM_MBARRIERS
	.align		4
.L_28:
        /*03f8*/ 	.byte	0x03, 0x38
        /*03fa*/ 	.short	0x0018


	//----- nvinfo : EIATTR_EXIT_INSTR_OFFSETS
	.align		4
        /*03fc*/ 	.byte	0x04, 0x1c
        /*03fe*/ 	.short	(.L_30 - .L_29)


	//   ....[0]....
.L_29:
        /*0400*/ 	.word	0x00000a60


	//   ....[1]....
        /*0404*/ 	.word	0x00001250


	//   ....[2]....
        /*0408*/ 	.word	0x00008200


	//   ....[3]....
        /*040c*/ 	.word	0x00008760


	//   ....[4]....
        /*0410*/ 	.word	0x00009c60


	//----- nvinfo : EIATTR_MAX_THREADS
	.align		4
.L_30:
        /*0414*/ 	.byte	0x04, 0x05
        /*0416*/ 	.short	(.L_32 - .L_31)
.L_31:
        /*0418*/ 	.word	0x00000180
        /*041c*/ 	.word	0x00000001
        /*0420*/ 	.word	0x00000001


	//----- nvinfo : EIATTR_CRS_STACK_SIZE
	.align		4
.L_32:
        /*0424*/ 	.byte	0x04, 0x1e
        /*0426*/ 	.short	(.L_34 - .L_33)
.L_33:
        /*0428*/ 	.word	0x00000000


	//----- nvinfo : EIATTR_CBANK_PARAM_SIZE
	.align		4
.L_34:
        /*042c*/ 	.byte	0x03, 0x19
        /*042e*/ 	.short	0x0470


	//----- nvinfo : EIATTR_PARAM_CBANK
	.align		4
        /*0430*/ 	.byte	0x04, 0x0a
        /*0432*/ 	.short	(.L_36 - .L_35)
	.align		4
.L_35:
        /*0434*/ 	.word	index@(.nv.constant0._ZN7cutlass13device_kernelINS_4gemm6kernel13GemmUniversalIN4cute5tupleIJiiiiEEENS1_10collective13CollectiveMmaINS1_37MainloopSm90TmaGmmaWarpSpecializedFP8ILi11ENS5_IJNS4_1CILi2EEESB_NSA_ILi1EEEEEENS1_35KernelTmaWarpSpecializedCooperativeEEENS5_IJNSA_ILi256EEENSA_ILi64EEESH_EEENS_12float_e4m3_tENS5_IJlSC_lEEESJ_SK_NS4_8TiledMMAINS4_8MMA_AtomIJNS4_4SM904GMMA30MMA_64x64x32_F32E4M3E4M3_SS_TNILNSO_7ScaleInE1ELSQ_1EEEEEENS4_6LayoutINS5_IJSB_SC_SC_EEENS5_IJSC_NSA_ILi0EEESV_EEEEENS5_IJNS4_10UnderscoreESY_SY_EEEEENS4_23SM90_TMA_LOAD_MULTICASTENS4_14ComposedLayoutINS4_7SwizzleILi2ELi4ELi3EEENS4_18smem_ptr_flag_bitsILi8EEENST_INS5_IJNSA_ILi8EEESH_EEENS5_IJSH_SC_EEEEEEEvNS4_8identityES11_S1B_vS1C_EENS_8epilogue10collective6detail29Sm90TmaWarpSpecializedAdapterINS1F_15DefaultEpilogueISJ_SK_SK_NS1E_6thread17LinearCombinationISJ_Li1EffLNS1J_9ScaleType4KindE0ELNS_15FloatRoundStyleE2ESJ_EENS1_15EpilogueDefaultEEEEEvvEEEEvNT_6ParamsE)
        /*0438*/ 	.short	0x0210
        /*043a*/ 	.short	0x0470


	//----- nvinfo : EIATTR_SW_WAR
	.align		4
.L_36:
        /*043c*/ 	.byte	0x04, 0x36
        /*043e*/ 	.short	(.L_38 - .L_37)
.L_37:
        /*0440*/ 	.word	0x00000008
.L_38:


//--------------------- .nv.callgraph             --------------------------
	.section	.nv.callgraph,"",@"SHT_CUDA_CALLGRAPH"
	.align	4
	.sectionentsize	8
	.align		4
        /*0000*/ 	.word	0x00000000
	.align		4
        /*0004*/ 	.word	0xffffffff
	.align		4
        /*0008*/ 	.word	0x00000000
	.align		4
        /*000c*/ 	.word	0xfffffffe
	.align		4
        /*0010*/ 	.word	0x00000000
	.align		4
        /*0014*/ 	.word	0xfffffffd
	.align		4
        /*0018*/ 	.word	0x00000000
	.align		4
        /*001c*/ 	.word	0xfffffffc


//--------------------- .nv.constant4             --------------------------
	.section	.nv.constant4,"a",@progbits
	.align	8
	.align		8
.nv.constant4:
        /*0000*/ 	.dword	_ZN40_INTERNAL_ea11e909_4_k_cu_61e23a27_253224cuda3std3__45__cpo5beginE
	.align		8
        /*0008*/ 	.dword	_ZN40_INTERNAL_ea11e909_4_k_cu_61e23a27_253224cuda3std3__45__cpo3endE
	.align		8
        /*0010*/ 	.dword	_ZN40_INTERNAL_ea11e909_4_k_cu_61e23a27_253224cuda3std3__45__cpo6cbeginE
	.align		8
        /*0018*/ 	.dword	_ZN40_INTERNAL_ea11e909_4_k_cu_61e23a27_253224cuda3std3__45__cpo4cendE
	.align		8
        /*0020*/ 	.dword	_ZN40_INTERNAL_ea11e909_4_k_cu_61e23a27_253224cuda3std3__442_GLOBAL__N__ea11e909_4_k_cu_61e23a27_253226ignoreE
	.align		8
        /*0028*/ 	.dword	_ZN40_INTERNAL_ea11e909_4_k_cu_61e23a27_253224cuda3std3__419piecewise_constructE
	.align		8
        /*0030*/ 	.dword	_ZN40_INTERNAL_ea11e909_4_k_cu_61e23a27_253224cuda3std3__48in_placeE
	.align		8
        /*0038*/ 	.dword	_ZN40_INTERNAL_ea11e909_4_k_cu_61e23a27_253224cuda3std6ranges3__45__cpo4swapE
	.align		8
        /*0040*/ 	.dword	_ZN40_INTERNAL_ea11e909_4_k_cu_61e23a27_253224cuda3std6ranges3__45__cpo9iter_moveE
	.align		8
        /*0048*/ 	.dword	_ZN40_INTERNAL_ea11e909_4_k_cu_61e23a27_253224cute7productE
	.align		8
        /*0050*/ 	.dword	_ZN40_INTERNAL_ea11e909_4_k_cu_61e23a27_253224cute1_E


//--------------------- .text._ZN7cutlass13device_kernelINS_4gemm6kernel13GemmUniversalIN4cute5tupleIJiiiiEEENS1_10collective13CollectiveMmaINS1_37MainloopSm90TmaGmmaWarpSpecializedFP8ILi11ENS5_IJNS4_1CILi2EEESB_NSA_ILi1EEEEEENS1_35KernelTmaWarpSpecializedCooperativeEEENS5_IJNSA_ILi256EEENSA_ILi64EEESH_EEENS_12float_e4m3_tENS5_IJlSC_lEEESJ_SK_NS4_8TiledMMAINS4_8MMA_AtomIJNS4_4SM904GMMA30MMA_64x64x32_F32E4M3E4M3_SS_TNILNSO_7ScaleInE1ELSQ_1EEEEEENS4_6LayoutINS5_IJSB_SC_SC_EEENS5_IJSC_NSA_ILi0EEESV_EEEEENS5_IJNS4_10UnderscoreESY_SY_EEEEENS4_23SM90_TMA_LOAD_MULTICASTENS4_14ComposedLayoutINS4_7SwizzleILi2ELi4ELi3EEENS4_18smem_ptr_flag_bitsILi8EEENST_INS5_IJNSA_ILi8EEESH_EEENS5_IJSH_SC_EEEEEEEvNS4_8identityES11_S1B_vS1C_EENS_8epilogue10collective6detail29Sm90TmaWarpSpecializedAdapterINS1F_15DefaultEpilogueISJ_SK_SK_NS1E_6thread17LinearCombinationISJ_Li1EffLNS1J_9ScaleType4KindE0ELNS_15FloatRoundStyleE2ESJ_EENS1_15EpilogueDefaultEEEEEvvEEEEvNT_6ParamsE --------------------------
	.section	.text._ZN7cutlass13device_kernelINS_4gemm6kernel13GemmUniversalIN4cute5tupleIJiiiiEEENS1_10collective13CollectiveMmaINS1_37MainloopSm90TmaGmmaWarpSpecializedFP8ILi11ENS5_IJNS4_1CILi2EEESB_NSA_ILi1EEEEEENS1_35KernelTmaWarpSpecializedCooperativeEEENS5_IJNSA_ILi256EEENSA_ILi64EEESH_EEENS_12float_e4m3_tENS5_IJlSC_lEEESJ_SK_NS4_8TiledMMAINS4_8MMA_AtomIJNS4_4SM904GMMA30MMA_64x64x32_F32E4M3E4M3_SS_TNILNSO_7ScaleInE1ELSQ_1EEEEEENS4_6LayoutINS5_IJSB_SC_SC_EEENS5_IJSC_NSA_ILi0EEESV_EEEEENS5_IJNS4_10UnderscoreESY_SY_EEEEENS4_23SM90_TMA_LOAD_MULTICASTENS4_14ComposedLayoutINS4_7SwizzleILi2ELi4ELi3EEENS4_18smem_ptr_flag_bitsILi8EEENST_INS5_IJNSA_ILi8EEESH_EEENS5_IJSH_SC_EEEEEEEvNS4_8identityES11_S1B_vS1C_EENS_8epilogue10collective6detail29Sm90TmaWarpSpecializedAdapterINS1F_15DefaultEpilogueISJ_SK_SK_NS1E_6thread17LinearCombinationISJ_Li1EffLNS1J_9ScaleType4KindE0ELNS_15FloatRoundStyleE2ESJ_EENS1_15EpilogueDefaultEEEEEvvEEEEvNT_6ParamsE,"ax",@progbits
	.align	128
.text._ZN7cutlass13device_kernelINS_4gemm6kernel13GemmUniversalIN4cute5tupleIJiiiiEEENS1_10collective13CollectiveMmaINS1_37MainloopSm90TmaGmmaWarpSpecializedFP8ILi11ENS5_IJNS4_1CILi2EEESB_NSA_ILi1EEEEEENS1_35KernelTmaWarpSpecializedCooperativeEEENS5_IJNSA_ILi256EEENSA_ILi64EEESH_EEENS_12float_e4m3_tENS5_IJlSC_lEEESJ_SK_NS4_8TiledMMAINS4_8MMA_AtomIJNS4_4SM904GMMA30MMA_64x64x32_F32E4M3E4M3_SS_TNILNSO_7ScaleInE1ELSQ_1EEEEEENS4_6LayoutINS5_IJSB_SC_SC_EEENS5_IJSC_NSA_ILi0EEESV_EEEEENS5_IJNS4_10UnderscoreESY_SY_EEEEENS4_23SM90_TMA_LOAD_MULTICASTENS4_14ComposedLayoutINS4_7SwizzleILi2ELi4ELi3EEENS4_18smem_ptr_flag_bitsILi8EEENST_INS5_IJNSA_ILi8EEESH_EEENS5_IJSH_SC_EEEEEEEvNS4_8identityES11_S1B_vS1C_EENS_8epilogue10collective6detail29Sm90TmaWarpSpecializedAdapterINS1F_15DefaultEpilogueISJ_SK_SK_NS1E_6thread17LinearCombinationISJ_Li1EffLNS1J_9ScaleType4KindE0ELNS_15FloatRoundStyleE2ESJ_EENS1_15EpilogueDefaultEEEEEvvEEEEvNT_6ParamsE:
        .type           _ZN7cutlass13device_kernelINS_4gemm6kernel13GemmUniversalIN4cute5tupleIJiiiiEEENS1_10collective13CollectiveMmaINS1_37MainloopSm90TmaGmmaWarpSpecializedFP8ILi11ENS5_IJNS4_1CILi2EEESB_NSA_ILi1EEEEEENS1_35KernelTmaWarpSpecializedCooperativeEEENS5_IJNSA_ILi256EEENSA_ILi64EEESH_EEENS_12float_e4m3_tENS5_IJlSC_lEEESJ_SK_NS4_8TiledMMAINS4_8MMA_AtomIJNS4_4SM904GMMA30MMA_64x64x32_F32E4M3E4M3_SS_TNILNSO_7ScaleInE1ELSQ_1EEEEEENS4_6LayoutINS5_IJSB_SC_SC_EEENS5_IJSC_NSA_ILi0EEESV_EEEEENS5_IJNS4_10UnderscoreESY_SY_EEEEENS4_23SM90_TMA_LOAD_MULTICASTENS4_14ComposedLayoutINS4_7SwizzleILi2ELi4ELi3EEENS4_18smem_ptr_flag_bitsILi8EEENST_INS5_IJNSA_ILi8EEESH_EEENS5_IJSH_SC_EEEEEEEvNS4_8identityES11_S1B_vS1C_EENS_8epilogue10collective6detail29Sm90TmaWarpSpecializedAdapterINS1F_15DefaultEpilogueISJ_SK_SK_NS1E_6thread17LinearCombinationISJ_Li1EffLNS1J_9ScaleType4KindE0ELNS_15FloatRoundStyleE2ESJ_EENS1_15EpilogueDefaultEEEEEvvEEEEvNT_6ParamsE,@function
        .size           _ZN7cutlass13device_kernelINS_4gemm6kernel13GemmUniversalIN4cute5tupleIJiiiiEEENS1_10collective13CollectiveMmaINS1_37MainloopSm90TmaGmmaWarpSpecializedFP8ILi11ENS5_IJNS4_1CILi2EEESB_NSA_ILi1EEEEEENS1_35KernelTmaWarpSpecializedCooperativeEEENS5_IJNSA_ILi256EEENSA_ILi64EEESH_EEENS_12float_e4m3_tENS5_IJlSC_lEEESJ_SK_NS4_8TiledMMAINS4_8MMA_AtomIJNS4_4SM904GMMA30MMA_64x64x32_F32E4M3E4M3_SS_TNILNSO_7ScaleInE1ELSQ_1EEEEEENS4_6LayoutINS5_IJSB_SC_SC_EEENS5_IJSC_NSA_ILi0EEESV_EEEEENS5_IJNS4_10UnderscoreESY_SY_EEEEENS4_23SM90_TMA_LOAD_MULTICASTENS4_14ComposedLayoutINS4_7SwizzleILi2ELi4ELi3EEENS4_18smem_ptr_flag_bitsILi8EEENST_INS5_IJNSA_ILi8EEESH_EEENS5_IJSH_SC_EEEEEEEvNS4_8identityES11_S1B_vS1C_EENS_8epilogue10collective6detail29Sm90TmaWarpSpecializedAdapterINS1F_15DefaultEpilogueISJ_SK_SK_NS1E_6thread17LinearCombinationISJ_Li1EffLNS1J_9ScaleType4KindE0ELNS_15FloatRoundStyleE2ESJ_EENS1_15EpilogueDefaultEEEEEvvEEEEvNT_6ParamsE,(.L_x_221 - _ZN7cutlass13device_kernelINS_4gemm6kernel13GemmUniversalIN4cute5tupleIJiiiiEEENS1_10collective13CollectiveMmaINS1_37MainloopSm90TmaGmmaWarpSpecializedFP8ILi11ENS5_IJNS4_1CILi2EEESB_NSA_ILi1EEEEEENS1_35KernelTmaWarpSpecializedCooperativeEEENS5_IJNSA_ILi256EEENSA_ILi64EEESH_EEENS_12float_e4m3_tENS5_IJlSC_lEEESJ_SK_NS4_8TiledMMAINS4_8MMA_AtomIJNS4_4SM904GMMA30MMA_64x64x32_F32E4M3E4M3_SS_TNILNSO_7ScaleInE1ELSQ_1EEEEEENS4_6LayoutINS5_IJSB_SC_SC_EEENS5_IJSC_NSA_ILi0EEESV_EEEEENS5_IJNS4_10UnderscoreESY_SY_EEEEENS4_23SM90_TMA_LOAD_MULTICASTENS4_14ComposedLayoutINS4_7SwizzleILi2ELi4ELi3EEENS4_18smem_ptr_flag_bitsILi8EEENST_INS5_IJNSA_ILi8EEESH_EEENS5_IJSH_SC_EEEEEEEvNS4_8identityES11_S1B_vS1C_EENS_8epilogue10collective6detail29Sm90TmaWarpSpecializedAdapterINS1F_15DefaultEpilogueISJ_SK_SK_NS1E_6thread17LinearCombinationISJ_Li1EffLNS1J_9ScaleType4KindE0ELNS_15FloatRoundStyleE2ESJ_EENS1_15EpilogueDefaultEEEEEvvEEEEvNT_6ParamsE)
        .other          _ZN7cutlass13device_kernelINS_4gemm6kernel13GemmUniversalIN4cute5tupleIJiiiiEEENS1_10collective13CollectiveMmaINS1_37MainloopSm90TmaGmmaWarpSpecializedFP8ILi11ENS5_IJNS4_1CILi2EEESB_NSA_ILi1EEEEEENS1_35KernelTmaWarpSpecializedCooperativeEEENS5_IJNSA_ILi256EEENSA_ILi64EEESH_EEENS_12float_e4m3_tENS5_IJlSC_lEEESJ_SK_NS4_8TiledMMAINS4_8MMA_AtomIJNS4_4SM904GMMA30MMA_64x64x32_F32E4M3E4M3_SS_TNILNSO_7ScaleInE1ELSQ_1EEEEEENS4_6LayoutINS5_IJSB_SC_SC_EEENS5_IJSC_NSA_ILi0EEESV_EEEEENS5_IJNS4_10UnderscoreESY_SY_EEEEENS4_23SM90_TMA_LOAD_MULTICASTENS4_14ComposedLayoutINS4_7SwizzleILi2ELi4ELi3EEENS4_18smem_ptr_flag_bitsILi8EEENST_INS5_IJNSA_ILi8EEESH_EEENS5_IJSH_SC_EEEEEEEvNS4_8identityES11_S1B_vS1C_EENS_8epilogue10collective6detail29Sm90TmaWarpSpecializedAdapterINS1F_15DefaultEpilogueISJ_SK_SK_NS1E_6thread17LinearCombinationISJ_Li1EffLNS1J_9ScaleType4KindE0ELNS_15FloatRoundStyleE2ESJ_EENS1_15EpilogueDefaultEEEEEvvEEEEvNT_6ParamsE,@"STO_CUDA_ENTRY STV_DEFAULT"
_ZN7cutlass13device_kernelINS_4gemm6kernel13GemmUniversalIN4cute5tupleIJiiiiEEENS1_10collective13CollectiveMmaINS1_37MainloopSm90TmaGmmaWarpSpecializedFP8ILi11ENS5_IJNS4_1CILi2EEESB_NSA_ILi1EEEEEENS1_35KernelTmaWarpSpecializedCooperativeEEENS5_IJNSA_ILi256EEENSA_ILi64EEESH_EEENS_12float_e4m3_tENS5_IJlSC_lEEESJ_SK_NS4_8TiledMMAINS4_8MMA_AtomIJNS4_4SM904GMMA30MMA_64x64x32_F32E4M3E4M3_SS_TNILNSO_7ScaleInE1ELSQ_1EEEEEENS4_6LayoutINS5_IJSB_SC_SC_EEENS5_IJSC_NSA_ILi0EEESV_EEEEENS5_IJNS4_10UnderscoreESY_SY_EEEEENS4_23SM90_TMA_LOAD_MULTICASTENS4_14ComposedLayoutINS4_7SwizzleILi2ELi4ELi3EEENS4_18smem_ptr_flag_bitsILi8EEENST_INS5_IJNSA_ILi8EEESH_EEENS5_IJSH_SC_EEEEEEEvNS4_8identityES11_S1B_vS1C_EENS_8epilogue10collective6detail29Sm90TmaWarpSpecializedAdapterINS1F_15DefaultEpilogueISJ_SK_SK_NS1E_6thread17LinearCombinationISJ_Li1EffLNS1J_9ScaleType4KindE0ELNS_15FloatRoundStyleE2ESJ_EENS1_15EpilogueDefaultEEEEEvvEEEEvNT_6ParamsE:
[----:B------:R-:W-:Y:S01]  /*0000*/  LDC R1, c[0x0][0x28] ;  /* 0x00000a00ff017b82 */ /* 0x000fe20000000800 */
[----:B------:R-:W0:Y:S01]  /*0010*/  S2R R0, SR_TID.X ;  /* 0x0000000000007919 */ /* 0x000e220000002100 */
[----:B------:R-:W-:Y:S01]  /*0020*/  ELECT P0, URZ, PT ;  /* 0x00000000003f782f */ /* 0x000fe20003800000 */
[----:B------:R-:W-:Y:S01]  /*0030*/  BSSY B0, `(.L_x_0) ;  /* 0x000000f000007945 */ /* 0x000fe20003800000 */
[--C-:B0-----:R-:W-:Y:S02]  /*0040*/  SHF.R.U32.HI R2, RZ, 0x5, R0.reuse ;  /* 0x00000005ff027819 */ /* 0x101fe40000011600 */
[----:B------:R-:W-:-:S03]  /*0050*/  SHF.R.U32.HI R3, RZ, 0x7, R0 ;  /* 0x00000007ff037819 */ /* 0x000fc60000011600 */
[----:B------:R-:W0:Y:S04]  /*0060*/  SHFL.IDX PT, R7, R2, RZ, 0x1f ;  /* 0x00001fff02077589 */ /* 0x000e2800000e0000 */
[----:B------:R-:W1:Y:S01]  /*0070*/  SHFL.IDX PT, R3, R3, RZ, 0x1f ;  /* 0x00001fff03037589 */ /* 0x000e6200000e0000 */
[----:B0-----:R-:W-:-:S13]  /*0080*/  ISETP.NE.OR P0, PT, R7, RZ, !P0 ;  /* 0x000000ff0700720c */ /* 0x001fda0004705670 */
[----:B-1----:R-:W-:Y:S05]  /*0090*/  @P0 BRA `(.L_x_1) ;  /* 0x0000000000200947 */ /* 0x002fea0003800000 */
[----:B------:R-:W-:Y:S02]  /*00a0*/  ULDC.64 UR4, c[0x0][0x198] ;  /* 0x0000660000047ab9 */ /* 0x000fe40000000a00 */
[----:B------:R-:W-:Y:S02]  /*00b0*/  UIADD3 UR6, UP0, UR4, 0xf0, URZ ;  /* 0x000000f004067890 */ /* 0x000fe4000ff1e03f */
[----:B------:R-:W-:Y:S02]  /*00c0*/  UIADD3 UR4, UP1, UR4, 0x1f0, URZ ;  /* 0x000001f004047890 */ /* 0x000fe4000ff3e03f */
[----:B------:R-:W-:Y:S02]  /*00d0*/  UIADD3.X UR7, URZ, UR5, URZ, UP0, !UPT ;  /* 0x000000053f077290 */ /* 0x000fe400087fe43f */
[----:B------:R-:W-:-:S07]  /*00e0*/  UIADD3.X UR5, URZ, UR5, URZ, UP1, !UPT ;  /* 0x000000053f057290 */ /* 0x000fce0008ffe43f */
[----:B------:R0:W-:Y:S02]  /*00f0*/  UTMACCTL.PF [UR6] ;  /* 0x00000000060079b9 */ /* 0x0001e40008040000 */
[----:B------:R0:W-:Y:S02]  /*0100*/  UTMACCTL.PF [UR4] ;  /* 0x00000000040079b9 */ /* 0x0001e40008040000 */
[----:B0-----:R-:W-:Y:S01]  /*0110*/  NOP ;  /* 0x0000000000007918 */ /* 0x001fe20000000000 */
.L_x_1:
[----:B------:R-:W-:Y:S05]  /*0120*/  BSYNC B0 ;  /* 0x0000000000007941 */ /* 0x000fea0003800000 */
.L_x_0:
[----:B------:R-:W0:Y:S02]  /*0130*/  SHFL.IDX PT, R4, R2, RZ, 0x1f ;  /* 0x00001fff02047589 */ /* 0x000e2400000e0000 */
[----:B0-----:R-:W-:-:S13]  /*0140*/  ISETP.NE.AND P0, PT, R4, RZ, PT ;  /* 0x000000ff0400720c */ /* 0x001fda0003f05270 */
[----:B------:R-:W-:Y:S05]  /*0150*/  @P0 BRA `(.L_x_2) ;  /* 0x00000000009c0947 */ /* 0x000fea0003800000 */
[----:B------:R-:W-:Y:S01]  /*0160*/  ELECT P0, URZ, PT ;  /* 0x00000000003f782f */ /* 0x000fe20003800000 */
[----:B------:R-:W-:-:S12]  /*0170*/  BSSY B0, `(.L_x_2) ;  /* 0x0000025000007945 */ /* 0x000fd80003800000 */
[----:B------:R-:W-:Y:S05]  /*0180*/  @!P0 BRA `(.L_x_3) ;  /* 0x00000000008c8947 */ /* 0x000fea0003800000 */
[----:B------:R-:W0:Y:S01]  /*0190*/  S2UR UR8, SR_CgaCtaId ;  /* 0x00000000000879c3 */ /* 0x000e220000008800 */
[----:B------:R-:W-:Y:S01]  /*01a0*/  UMOV UR4, 0x400 ;  /* 0x0000040000047882 */ /* 0x000fe20000000000 */
[----:B------:R-:W-:Y:S01]  /*01b0*/  UMOV UR5, 0x1 ;  /* 0x0000000100057882 */ /* 0x000fe20000000000 */
[----:B------:R-:W-:Y:S02]  /*01c0*/  UMOV UR6, 0x6 ;  /* 0x0000000600067882 */ /* 0x000fe40000000000 */
[----:B------:R-:W-:-:S04]  /*01d0*/  UIADD3 UR6, -UR6, 0x100000, URZ ;  /* 0x0010000006067890 */ /* 0x000fc8000fffe13f */
[----:B------:R-:W-:Y:S02]  /*01e0*/  USHF.L.U32 UR7, UR6, 0xb, URZ ;  /* 0x0000000b06077899 */ /* 0x000fe4000800063f */
[----:B------:R-:W-:Y:S02]  /*01f0*/  USHF.L.U32 UR6, UR6, 0x1, URZ ;  /* 0x0000000106067899 */ /* 0x000fe4000800063f */
[----:B0-----:R-:W-:Y:S02]  /*0200*/  ULEA UR8, UR8, UR4, 0x18 ;  /* 0x0000000408087291 */ /* 0x001fe4000f8ec03f */
[----:B------:R-:W-:-:S04]  /*0210*/  UIADD3 UR4, -UR5, 0x100000, URZ ;  /* 0x0010000005047890 */ /* 0x000fc8000fffe13f */
[----:B------:R-:W-:Y:S02]  /*0220*/  USHF.L.U32 UR5, UR4, 0xb, URZ ;  /* 0x0000000b04057899 */ /* 0x000fe4000800063f */
[----:B------:R-:W-:Y:S01]  /*0230*/  USHF.L.U32 UR4, UR4, 0x1, URZ ;  /* 0x0000000104047899 */ /* 0x000fe2000800063f */
[----:B------:R-:W0:Y:S11]  /*0240*/  FENCE.VIEW.ASYNC.S ;  /* 0x00000000000073c6 */ /* 0x000e360000000000 */
[----:B0-----:R0:W1:Y:S01]  /*0250*/  SYNCS.EXCH.64 URZ, [UR8], UR4 ;  /* 0x00000004083f75b2 */ /* 0x0010620008000100 */
[----:B------:R0:W2:Y:S01]  /*0260*/  SYNCS.EXCH.64 URZ, [UR8+0x58], UR6 ;  /* 0x00005806083f75b2 */ /* 0x0000a20008000100 */
[----:B------:R0:W3:Y:S01]  /*0270*/  SYNCS.EXCH.64 URZ, [UR8+0x8], UR4 ;  /* 0x00000804083f75b2 */ /* 0x0000e20008000100 */
[----:B------:R0:W4:Y:S01]  /*0280*/  SYNCS.EXCH.64 URZ, [UR8+0x60], UR6 ;  /* 0x00006006083f75b2 */ /* 0x0001220008000100 */
[----:B------:R0:W0:Y:S01]  /*0290*/  SYNCS.EXCH.64 URZ, [UR8+0x10], UR4 ;  /* 0x00001004083f75b2 */ /* 0x0000220008000100 */
        /* <DEDUP_REMOVED lines=17> */
[----:B------:R-:W-:Y:S01]  /*03b0*/  NOP ;  /* 0x0000000000007918 */ /* 0x000fe20000000000 */
.L_x_3:
[----:B0-----:R-:W-:Y:S05]  /*03c0*/  BSYNC B0 ;  /* 0x0000000000007941 */ /* 0x001fea0003800000 */
.L_x_2:
[----:B------:R-:W-:Y:S01]  /*03d0*/  SHF.R.S32.HI R5, RZ, 0x1f, R0 ;  /* 0x0000001fff057819 */ /* 0x000fe20000011400 */
[----:B------:R-:W0:Y:S01]  /*03e0*/  SHFL.IDX PT, R2, R2, RZ, 0x1f ;  /* 0x00001fff02027589 */ /* 0x000e2200000e0000 */
[----:B------:R-:W5:Y:S01]  /*03f0*/  S2UR UR8, SR_CTAID.X ;  /* 0x00000000000879c3 */ /* 0x000f620000002500 */
[----:B------:R-:W-:Y:S02]  /*0400*/  ELECT P0, URZ, PT ;  /* 0x00000000003f782f */ /* 0x000fe40003800000 */
[----:B------:R-:W-:Y:S01]  /*0410*/  LEA.HI R5, R5, R0, RZ, 0x7 ;  /* 0x0000000005057211 */ /* 0x000fe200078f38ff */
[----:B------:R-:W1:Y:S01]  /*0420*/  S2R R8, SR_CTAID.Y ;  /* 0x0000000000087919 */ /* 0x000e620000002600 */
[----:B------:R-:W-:Y:S01]  /*0430*/  SHF.R.S32.HI R11, RZ, 0x1f, R4 ;  /* 0x0000001fff0b7819 */ /* 0x000fe20000011404 */
[----:B------:R-:W-:Y:S01]  /*0440*/  ULDC UR4, c[0x0][0x150] ;  /* 0x0000540000047ab9 */ /* 0x000fe20000000800 */
[----:B------:R-:W-:Y:S01]  /*0450*/  LOP3.LUT R5, R5, 0xffffff80, RZ, 0xc0, !PT ;  /* 0xffffff8005057812 */ /* 0x000fe200078ec0ff */
[----:B------:R-:W-:Y:S01]  /*0460*/  VIADD R16, R3, 0xffffffff ;  /* 0xffffffff03107836 */ /* 0x000fe20000000000 */
[----:B------:R-:W-:Y:S01]  /*0470*/  LEA.HI R11, R11, R4, RZ, 0x2 ;  /* 0x000000040b0b7211 */ /* 0x000fe200078f10ff */
[----:B------:R-:W2:Y:S01]  /*0480*/  LDC R12, c[0x0][0x144] ;  /* 0x00005100ff0c7b82 */ /* 0x000ea20000000800 */
[----:B------:R-:W-:Y:S01]  /*0490*/  NOP ;  /* 0x0000000000007918 */ /* 0x000fe20000000000 */
[----:B------:R-:W-:Y:S01]  /*04a0*/  IMAD.IADD R6, R0, 0x1, -R5 ;  /* 0x0000000100067824 */ /* 0x000fe200078e0a05 */
[----:B------:R-:W-:Y:S01]  /*04b0*/  LOP3.LUT R11, R11, 0x3ffffffc, RZ, 0xc0, !PT ;  /* 0x3ffffffc0b0b7812 */ /* 0x000fe200078ec0ff */
[----:B------:R-:W-:Y:S01]  /*04c0*/  NOP ;  /* 0x0000000000007918 */ /* 0x000fe20000000000 */
[----:B------:R-:W-:-:S02]  /*04d0*/  ISETP.NE.AND P4, PT, R3, RZ, PT ;  /* 0x000000ff0300720c */ /* 0x000fc40003f85270 */
[----:B------:R-:W-:Y:S01]  /*04e0*/  SHF.R.S32.HI R5, RZ, 0x1f, R6 ;  /* 0x0000001fff057819 */ /* 0x000fe20000011406 */
[----:B------:R-:W-:Y:S01]  /*04f0*/  IMAD.IADD R4, R4, 0x1, -R11 ;  /* 0x0000000104047824 */ /* 0x000fe200078e0a0b */
[----:B------:R-:W3:Y:S01]  /*0500*/  LDC R14, c[0x0][0x140] ;  /* 0x00005000ff0e7b82 */ /* 0x000ee20000000800 */
[----:B------:R-:W-:Y:S02]  /*0510*/  ISETP.GE.U32.AND P6, PT, R16, 0x2, PT ;  /* 0x000000021000780c */ /* 0x000fe40003fc6070 */
[----:B------:R-:W-:Y:S02]  /*0520*/  LEA.HI R5, R5, R6, RZ, 0x3 ;  /* 0x0000000605057211 */ /* 0x000fe400078f18ff */
[----:B0-----:R-:W-:Y:S02]  /*0530*/  ISETP.NE.OR P0, PT, R2, RZ, !P0 ;  /* 0x000000ff0200720c */ /* 0x001fe40004705670 */
[--C-:B------:R-:W-:Y:S01]  /*0540*/  SHF.R.S32.HI R2, RZ, 0x3, R5.reuse ;  /* 0x00000003ff027819 */ /* 0x100fe20000011405 */
[----:B------:R-:W0:Y:S01]  /*0550*/  LDC R13, c[0x0][0x148] ;  /* 0x00005200ff0d7b82 */ /* 0x000e220000000800 */
[----:B------:R-:W-:-:S02]  /*0560*/  SHF.R.S32.HI R5, RZ, 0x1f, R5 ;  /* 0x0000001fff057819 */ /* 0x000fc40000011405 */
[----:B-----5:R-:W-:Y:S02]  /*0570*/  I2FP.F32.U32 R10, UR8 ;  /* 0x00000008000a7c45 */ /* 0x020fe40008201000 */
[----:B------:R-:W-:-:S03]  /*0580*/  LEA.HI R5, R5, R2, RZ, 0x2 ;  /* 0x0000000205057211 */ /* 0x000fc600078f10ff */
[----:B------:R-:W-:Y:S01]  /*0590*/  FMUL R10, R10, UR4 ;  /* 0x000000040a0a7c20 */ /* 0x000fe20008400000 */
[----:B------:R-:W-:Y:S01]  /*05a0*/  LOP3.LUT R5, R5, 0xfffffffc, RZ, 0xc0, !PT ;  /* 0xfffffffc05057812 */ /* 0x000fe200078ec0ff */
[----:B------:R-:W-:Y:S01]  /*05b0*/  VOTEU.ALL UP0, P0 ;  /* 0x00000000003f7886 */ /* 0x000fe20000000000 */
[----:B-1----:R-:W-:Y:S01]  /*05c0*/  I2FP.F32.U32 R11, R8 ;  /* 0x00000008000b7245 */ /* 0x002fe20000201000 */
[----:B------:R-:W-:Y:S01]  /*05d0*/  ULDC UR4, c[0x0][0x154] ;  /* 0x0000550000047ab9 */ /* 0x000fe20000000800 */
[----:B------:R-:W-:Y:S01]  /*05e0*/  VOTEU.ALL UP1, P0 ;  /* 0x00000000003f7886 */ /* 0x000fe20000020000 */
[----:B------:R-:W1:Y:S01]  /*05f0*/  F2I.U32.TRUNC.NTZ R10, R10 ;  /* 0x0000000a000a7305 */ /* 0x000e62000020f000 */
[----:B------:R-:W-:Y:S01]  /*0600*/  IMAD.IADD R5, R2, 0x1, -R5 ;  /* 0x0000000102057824 */ /* 0x000fe200078e0a05 */
[----:B------:R-:W5:Y:S01]  /*0610*/  @!UP0 S2UR UR7, SR_CgaCtaId ;  /* 0x00000000000789c3 */ /* 0x000f620000008800 */
[----:B------:R-:W-:Y:S01]  /*0620*/  @!UP0 UMOV UR6, 0x400 ;  /* 0x0000040000068882 */ /* 0x000fe20000000000 */
[----:B---3--:R-:W-:Y:S01]  /*0630*/  ISETP.EQ.U32.AND P2, PT, R14, 0x1, PT ;  /* 0x000000010e00780c */ /* 0x008fe20003f42070 */
[----:B------:R-:W-:-:S05]  /*0640*/  IMAD R5, R4, 0x4, R5 ;  /* 0x0000000404057824 */ /* 0x000fca00078e0205 */
[----:B------:R-:W-:-:S04]  /*0650*/  LEA.HI R2, R5, R5, RZ, 0x1 ;  /* 0x0000000505027211 */ /* 0x000fc800078f08ff */
[----:B------:R-:W-:Y:S01]  /*0660*/  LOP3.LUT R4, R2, 0xfffffffe, RZ, 0xc0, !PT ;  /* 0xfffffffe02047812 */ /* 0x000fe200078ec0ff */
[----:B-1----:R-:W-:Y:S02]  /*0670*/  IMAD.MOV R15, RZ, RZ, -R10 ;  /* 0x000000ffff0f7224 */ /* 0x002fe400078e0a0a */
[----:B------:R-:W-:Y:S01]  /*0680*/  FMUL R10, R11, UR4 ;  /* 0x000000040b0a7c20 */ /* 0x000fe20008400000 */
[----:B------:R-:W-:Y:S01]  /*0690*/  SHF.R.S32.HI R2, RZ, 0x1f, R7 ;  /* 0x0000001fff027819 */ /* 0x000fe20000011407 */
[----:B------:R-:W-:Y:S01]  /*06a0*/  UMOV UR4, 0x20 ;  /* 0x0000002000047882 */ /* 0x000fe20000000000 */
[----:B--2---:R-:W-:Y:S01]  /*06b0*/  IMAD R12, R12, R15, UR8 ;  /* 0x000000080c0c7e24 */ /* 0x004fe2000f8e020f */
[----:B------:R-:W-:-:S04]  /*06c0*/  @!UP0 UIADD3 UR4, -UR4, 0x100000, URZ ;  /* 0x0010000004048890 */ /* 0x000fc8000fffe13f */
[----:B------:R-:W-:Y:S02]  /*06d0*/  @!UP0 USHF.L.U32 UR5, UR4, 0xb, URZ ;  /* 0x0000000b04058899 */ /* 0x000fe4000800063f */
[----:B------:R-:W-:Y:S01]  /*06e0*/  @!UP0 USHF.L.U32 UR4, UR4, 0x1, URZ ;  /* 0x0000000104048899 */ /* 0x000fe2000800063f */
[C---:B------:R-:W-:Y:S01]  /*06f0*/  IMAD.IADD R11, R5.reuse, 0x1, -R4 ;  /* 0x00000001050b7824 */ /* 0x040fe200078e0a04 */
[----:B------:R-:W1:Y:S01]  /*0700*/  F2I.U32.TRUNC.NTZ R10, R10 ;  /* 0x0000000a000a7305 */ /* 0x000e62000020f000 */
[----:B------:R-:W-:Y:S01]  /*0710*/  LEA.HI R2, R2, R7, RZ, 0x2 ;  /* 0x0000000702027211 */ /* 0x000fe200078f10ff */
[----:B------:R-:W-:Y:S02]  /*0720*/  IMAD.SHL.U32 R4, R5, 0x4, RZ ;  /* 0x0000000405047824 */ /* 0x000fe400078e00ff */
[----:B------:R-:W-:Y:S01]  /*0730*/  ISETP.NE.AND P3, PT, R11, R12, PT ;  /* 0x0000000c0b00720c */ /* 0x000fe20003f65270 */
[----:B-----5:R-:W-:Y:S01]  /*0740*/  @!UP0 ULEA UR6, UR7, UR6, 0x18 ;  /* 0x0000000607068291 */ /* 0x020fe2000f8ec03f */
[----:B------:R-:W-:Y:S01]  /*0750*/  LOP3.LUT R2, R2, 0xfffffffc, RZ, 0xc0, !PT ;  /* 0xfffffffc02027812 */ /* 0x000fe200078ec0ff */
[----:B------:R-:W-:Y:S01]  /*0760*/  VOTEU.ALL UP0, P0 ;  /* 0x00000000003f7886 */ /* 0x000fe20000000000 */
[----:B------:R-:W-:-:S02]  /*0770*/  LOP3.LUT R5, R5, 0xc, R4, 0x78, !PT ;  /* 0x0000000c05057812 */ /* 0x000fc400078e7804 */
[----:B------:R-:W-:Y:S01]  /*0780*/  LOP3.LUT P0, RZ, R6, 0x7, RZ, 0xc0, !PT ;  /* 0x0000000706ff7812 */ /* 0x000fe2000780c0ff */
[----:B------:R-:W-:Y:S02]  /*0790*/  IMAD.IADD R7, R7, 0x1, -R2 ;  /* 0x0000000107077824 */ /* 0x000fe400078e0a02 */
[----:B------:R-:W-:Y:S01]  /*07a0*/  IMAD.MOV.U32 R6, RZ, RZ, 0x1 ;  /* 0x00000001ff067424 */ /* 0x000fe200078e00ff */
[----:B------:R-:W-:Y:S01]  /*07b0*/  ISETP.LT.U32.AND P0, PT, R5, 0x4, !P0 ;  /* 0x000000040500780c */ /* 0x000fe20004701070 */
[----:B-1----:R-:W-:Y:S01]  /*07c0*/  IMAD.MOV R20, RZ, RZ, -R10 ;  /* 0x000000ffff147224 */ /* 0x002fe200078e0a0a */
[----:B------:R-:W-:Y:S01]  /*07d0*/  ISETP.NE.AND P1, PT, R7, 0x3, PT ;  /* 0x000000030700780c */ /* 0x000fe20003f25270 */
[----:B------:R-:W1:Y:S02]  /*07e0*/  FENCE.VIEW.ASYNC.S ;  /* 0x00000000000073c6 */ /* 0x000e640000000000 */
[----:B-1----:R1:W2:Y:S01]  /*07f0*/  @!UP0 SYNCS.EXCH.64 URZ, [UR6+0xc0], UR4 ;  /* 0x0000c004063f85b2 */ /* 0x0022a20008000100 */
[----:B------:R-:W-:Y:S01]  /*0800*/  @P3 LEA.HI R2, R5, R5, RZ, 0x1 ;  /* 0x0000000505023211 */ /* 0x000fe200078f08ff */
[----:B0-----:R-:W-:Y:S01]  /*0810*/  IMAD R11, R13, R20, R8 ;  /* 0x000000140d0b7224 */ /* 0x001fe200078e0208 */
[----:B------:R-:W-:-:S02]  /*0820*/  ISETP.EQ.OR P1, PT, R7, RZ, !P1 ;  /* 0x000000ff0700720c */ /* 0x000fc40004f22670 */
[----:B------:R-:W-:Y:S02]  /*0830*/  @P3 SHF.R.S32.HI R2, RZ, 0x1, R2 ;  /* 0x00000001ff023819 */ /* 0x000fe40000011402 */
[----:B------:R-:W-:Y:S02]  /*0840*/  ISETP.EQ.AND P1, PT, R3, RZ, P1 ;  /* 0x000000ff0300720c */ /* 0x000fe40000f22270 */
[----:B------:R-:W-:Y:S02]  /*0850*/  @P3 ISETP.NE.AND P5, PT, R2, R11, PT ;  /* 0x0000000b0200320c */ /* 0x000fe40003fa5270 */
[----:B------:R-:W-:Y:S02]  /*0860*/  SEL R3, RZ, 0x1, !P0 ;  /* 0x00000001ff037807 */ /* 0x000fe40004000000 */
[----:B------:R-:W-:Y:S02]  /*0870*/  @P3 SEL R6, RZ, 0x1, P5 ;  /* 0x00000001ff063807 */ /* 0x000fe40002800000 */
[----:B------:R-:W-:Y:S01]  /*0880*/  SEL R4, RZ, 0x1, !P1 ;  /* 0x00000001ff047807 */ /* 0x000fe20004800000 */
[----:B------:R1:W0:Y:S01]  /*0890*/  @!UP1 SYNCS.EXCH.64 URZ, [UR6+0xc8], UR4 ;  /* 0x0000c804063f95b2 */ /* 0x0002220008000100 */
[----:B------:R-:W-:Y:S01]  /*08a0*/  LOP3.LUT R6, R6, R3, RZ, 0xc0, !PT ;  /* 0x0000000306067212 */ /* 0x000fe200078ec0ff */
[----:B------:R-:W-:Y:S01]  /*08b0*/  NOP ;  /* 0x0000000000007918 */ /* 0x000fe20000000000 */
[----:B------:R-:W-:Y:S01]  /*08c0*/  SEL R4, R4, 0x2, P6 ;  /* 0x0000000204047807 */ /* 0x000fe20003000000 */
[----:B------:R-:W-:Y:S06]  /*08d0*/  @!P2 BRA `(.L_x_4) ;  /* 0x000000000008a947 */ /* 0x000fec0003800000 */
[----:B0-2-4-:R-:W-:Y:S01]  /*08e0*/  UCGABAR_ARV ;  /* 0x00000000000079c7 */ /* 0x015fe20008000000 */
[----:B------:R-:W-:Y:S05]  /*08f0*/  BRA `(.L_x_5) ;  /* 0x0000000000047947 */ /* 0x000fea0003800000 */
.L_x_4:
[----:B0-2-4-:R-:W-:Y:S01]  /*0900*/  NOP ;  /* 0x0000000000007918 */ /* 0x015fe20000000000 */
.L_x_5:
[----:B------:R-:W0:Y:S01]  /*0910*/  LDC R2, c[0x0][0x65c] ;  /* 0x00019700ff027b82 */ /* 0x000e220000000800 */
[----:B------:R-:W-:Y:S01]  /*0920*/  IMAD.MOV.U32 R3, RZ, RZ, RZ ;  /* 0x000000ffff037224 */ /* 0x000fe200078e00ff */
[----:B0-----:R-:W-:Y:S01]  /*0930*/  ISETP.NE.AND P3, PT, R2, 0x1, PT ;  /* 0x000000010200780c */ /* 0x001fe20003f65270 */
[----:B------:R-:W-:-:S12]  /*0940*/  IMAD.U32 R2, RZ, RZ, UR8 ;  /* 0x00000008ff027e24 */ /* 0x000fd8000f8e00ff */
[----:B------:R-:W0:Y:S01]  /*0950*/  @P3 LDC R15, c[0x0][0x10] ;  /* 0x00000400ff0f3b82 */ /* 0x000e220000000800 */
[----:B------:R-:W-:Y:S02]  /*0960*/  @P3 IMAD.MOV.U32 R9, RZ, RZ, RZ ;  /* 0x000000ffff093224 */ /* 0x000fe400078e00ff */
[----:B------:R-:W-:-:S05]  /*0970*/  @P3 IMAD.MOV.U32 R17, RZ, RZ, RZ ;  /* 0x000000ffff113224 */ /* 0x000fca00078e00ff */
[----:B------:R-:W2:Y:S01]  /*0980*/  @!P3 LDC R11, c[0x0][0xc] ;  /* 0x00000300ff0bbb82 */ /* 0x000ea20000000800 */
[----:B0-----:R-:W-:-:S04]  /*0990*/  @P3 IMAD.WIDE.U32 R14, R15, UR8, R8 ;  /* 0x000000080f0e3c25 */ /* 0x001fc8000f8e0008 */
[----:B--2---:R-:W-:-:S04]  /*09a0*/  @!P3 IMAD.WIDE.U32 R10, R8, R11, R2 ;  /* 0x0000000b080ab225 */ /* 0x004fc800078e0002 */
[----:B------:R-:W-:Y:S02]  /*09b0*/  @P3 IMAD.MOV.U32 R2, RZ, RZ, R14 ;  /* 0x000000ffff023224 */ /* 0x000fe400078e000e */
[----:B------:R-:W-:Y:S02]  /*09c0*/  @P3 IMAD.IADD R3, R15, 0x1, R17 ;  /* 0x000000010f033824 */ /* 0x000fe400078e0211 */
[----:B------:R-:W-:Y:S02]  /*09d0*/  @!P3 IMAD.MOV.U32 R2, RZ, RZ, R10 ;  /* 0x000000ffff02b224 */ /* 0x000fe400078e000a */
[----:B------:R-:W-:Y:S01]  /*09e0*/  @!P3 IMAD.MOV.U32 R3, RZ, RZ, R11 ;  /* 0x000000ffff03b224 */ /* 0x000fe200078e000b */
[----:B------:R-:W-:Y:S06]  /*09f0*/  @!P2 BRA `(.L_x_6) ;  /* 0x00000000000ca947 */ /* 0x000fec0003800000 */
[----:B------:R-:W-:Y:S01]  /*0a00*/  UCGABAR_WAIT ;  /* 0x0000000000007dc7 */ /* 0x000fe20008000000 */
[----:B------:R-:W-:Y:S01]  /*0a10*/  CCTL.IVALL ;  /* 0x00000000ff00798f */ /* 0x000fe20002000000 */
[----:B------:R-:W-:Y:S05]  /*0a20*/  BRA `(.L_x_7) ;  /* 0x0000000000047947 */ /* 0x000fea0003800000 */
.L_x_6:
[----:B------:R-:W-:Y:S06]  /*0a30*/  BAR.SYNC.DEFER_BLOCKING 0x0 ;  /* 0x0000000000007b1d */ /* 0x000fec0000010000 */
.L_x_7:
[----:B------:R-:W-:Y:S05]  /*0a40*/  @!P4 BRA `(.L_x_8) ;  /* 0x0000007400f0c947 */ /* 0x000fea0003800000 */
[----:B------:R-:W-:-:S13]  /*0a50*/  ISETP.GT.U32.AND P0, PT, R16, 0x1, PT ;  /* 0x000000011000780c */ /* 0x000fda0003f04070 */
[----:B-1----:R-:W-:Y:S05]  /*0a60*/  @P0 EXIT ;  /* 0x000000000000094d */ /* 0x002fea0003800000 */
[----:B------:R-:W-:Y:S01]  /*0a70*/  ULDC.64 UR4, c[0x0][0x650] ;  /* 0x0001940000047ab9 */ /* 0x000fe20000000a00 */
[----:B------:R-:W-:Y:S01]  /*0a80*/  PRMT R14, RZ, 0x7610, R14 ;  /* 0x00007610ff0e7816 */ /* 0x000fe2000000000e */
[----:B------:R-:W-:Y:S01]  /*0a90*/  IMAD.MOV.U32 R10, RZ, RZ, -0x1 ;  /* 0xffffffffff0a7424 */ /* 0x000fe200078e00ff */
[----:B------:R-:W-:Y:S01]  /*0aa0*/  ISETP.GE.U32.AND P0, PT, R2, UR4, PT ;  /* 0x0000000402007c0c */ /* 0x000fe2000bf06070 */
[----:B------:R-:W-:Y:S02]  /*0ab0*/  IMAD.MOV.U32 R11, RZ, RZ, -0x1 ;  /* 0xffffffffff0b7424 */ /* 0x000fe400078e00ff */
[----:B------:R-:W-:Y:S01]  /*0ac0*/  IMAD.MOV.U32 R7, RZ, RZ, -0x1 ;  /* 0xffffffffff077424 */ /* 0x000fe200078e00ff */
[----:B------:R-:W-:-:S13]  /*0ad0*/  ISETP.GE.U32.AND.EX P0, PT, R3, UR5, PT, P0 ;  /* 0x0000000503007c0c */ /* 0x000fda000bf06100 */
[----:B------:R-:W-:Y:S05]  /*0ae0*/  @P0 BRA `(.L_x_9) ;  /* 0x0000000400280947 */ /* 0x000fea0003800000 */
[----:B------:R-:W0:Y:S01]  /*0af0*/  LDC.64 R22, c[0x0][0x628] ;  /* 0x00018a00ff167b82 */ /* 0x000e220000000a00 */
[----:B------:R-:W-:Y:S02]  /*0b00*/  IMAD.MOV.U32 R10, RZ, RZ, R2 ;  /* 0x000000ffff0a7224 */ /* 0x000fe400078e0002 */
[----:B------:R-:W-:-:S05]  /*0b10*/  IMAD.MOV.U32 R11, RZ, RZ, R3 ;  /* 0x000000ffff0b7224 */ /* 0x000fca00078e0003 */
[----:B------:R-:W1:Y:S08]  /*0b20*/  LDC R18, c[0x0][0x630] ;  /* 0x00018c00ff127b82 */ /* 0x000e700000000800 */
[----:B------:R-:W2:Y:S01]  /*0b30*/  LDC.64 R24, c[0x0][0x620] ;  /* 0x00018800ff187b82 */ /* 0x000ea20000000a00 */
[----:B0-----:R-:W-:-:S04]  /*0b40*/  ISETP.NE.U32.AND P0, PT, R22, RZ, PT ;  /* 0x000000ff1600720c */ /* 0x001fc80003f05070 */
[----:B------:R-:W-:-:S13]  /*0b50*/  ISETP.NE.AND.EX P0, PT, R23, RZ, PT, P0 ;  /* 0x000000ff1700720c */ /* 0x000fda0003f05300 */
[----:B-12---:R-:W-:Y:S05]  /*0b60*/  @!P0 BRA `(.L_x_10) ;  /* 0x0000000000288947 */ /* 0x006fea0003800000 */
[----:B------:R-:W0:Y:S02]  /*0b70*/  LDC R7, c[0x0][0x634] ;  /* 0x00018d00ff077b82 */ /* 0x000e240000000800 */
[----:B0-----:R-:W-:-:S05]  /*0b80*/  IADD3 R7, P0, R2, R7, RZ ;  /* 0x0000000702077210 */ /* 0x001fca0007f1e0ff */
[----:B------:R-:W-:-:S04]  /*0b90*/  IMAD.X R19, RZ, RZ, R3, P0 ;  /* 0x000000ffff137224 */ /* 0x000fc800000e0603 */
[----:B------:R-:W-:-:S04]  /*0ba0*/  IMAD.WIDE.U32 R10, R19, R22, RZ ;  /* 0x00000016130a7225 */ /* 0x000fc800078e00ff */
[----:B------:R-:W-:-:S04]  /*0bb0*/  IMAD.WIDE.U32 R14, P0, R7, R23, R10 ;  /* 0x00000017070e7225 */ /* 0x000fc8000780000a */
[----:B------:R-:W-:-:S04]  /*0bc0*/  IMAD.WIDE.U32 R10, R7, R22, RZ ;  /* 0x00000016070a7225 */ /* 0x000fc800078e00ff */
[----:B------:R-:W-:Y:S01]  /*0bd0*/  IMAD.X R17, RZ, RZ, RZ, P0 ;  /* 0x000000ffff117224 */ /* 0x000fe200000e06ff */
[----:B------:R-:W-:Y:S01]  /*0be0*/  IADD3 RZ, P0, R11, R14, RZ ;  /* 0x0000000e0bff7210 */ /* 0x000fe20007f1e0ff */
[----:B------:R-:W-:-:S04]  /*0bf0*/  IMAD.MOV.U32 R16, RZ, RZ, R15 ;  /* 0x000000ffff107224 */ /* 0x000fc800078e000f */
[----:B------:R-:W-:-:S08]  /*0c00*/  IMAD.WIDE.U32.X R10, R19, R23, R16, P0 ;  /* 0x00000017130a7225 */ /* 0x000fd000000e0410 */
.L_x_10:
[----:B------:R-:W0:Y:S01]  /*0c10*/  LDC.64 R26, c[0x0][0x640] ;  /* 0x00019000ff1a7b82 */ /* 0x000e220000000a00 */
[--C-:B------:R-:W-:Y:S01]  /*0c20*/  SHF.R.U64 R28, R10, R18, R11.reuse ;  /* 0x000000120a1c7219 */ /* 0x100fe2000000120b */
[----:B------:R-:W-:Y:S01]  /*0c30*/  IMAD R29, R13, R20, R8 ;  /* 0x000000140d1d7224 */ /* 0x000fe200078e0208 */
[----:B------:R-:W-:Y:S01]  /*0c40*/  SHF.R.U32.HI R7, RZ, R18, R11 ;  /* 0x00000012ff077219 */ /* 0x000fe2000001160b */
[----:B------:R-:W-:Y:S01]  /*0c50*/  IMAD.MOV.U32 R23, RZ, RZ, 0x1 ;  /* 0x00000001ff177424 */ /* 0x000fe200078e00ff */
[----:B------:R-:W-:-:S03]  /*0c60*/  IADD3 R9, P0, RZ, -R28, RZ ;  /* 0x8000001cff097210 */ /* 0x000fc60007f1e0ff */
[----:B------:R-:W1:Y:S02]  /*0c70*/  LDC R16, c[0x0][0x618] ;  /* 0x00018600ff107b82 */ /* 0x000e640000000800 */
[----:B------:R-:W-:Y:S02]  /*0c80*/  IMAD.X R7, RZ, RZ, ~R7, P0 ;  /* 0x000000ffff077224 */ /* 0x000fe400000e0e07 */
[----:B------:R-:W-:-:S04]  /*0c90*/  IMAD.WIDE.U32 R10, R9, R24, R2 ;  /* 0x00000018090a7225 */ /* 0x000fc800078e0002 */
[----:B------:R-:W2:Y:S01]  /*0ca0*/  LDC R15, c[0x0][0x608] ;  /* 0x00018200ff0f7b82 */ /* 0x000ea20000000800 */
[----:B------:R-:W-:-:S04]  /*0cb0*/  IMAD R14, R7, R24, RZ ;  /* 0x00000018070e7224 */ /* 0x000fc800078e02ff */
[----:B------:R-:W-:-:S03]  /*0cc0*/  IMAD R7, R9, R25, R14 ;  /* 0x0000001909077224 */ /* 0x000fc600078e020e */
[----:B------:R-:W3:Y:S01]  /*0cd0*/  LDC R22, c[0x0][0x658] ;  /* 0x00019600ff167b82 */ /* 0x000ee20000000800 */
[----:B------:R-:W-:Y:S01]  /*0ce0*/  IMAD.IADD R7, R11, 0x1, R7 ;  /* 0x000000010b077824 */ /* 0x000fe200078e0207 */
[----:B0-----:R-:W-:-:S04]  /*0cf0*/  ISETP.NE.U32.AND P0, PT, R26, RZ, PT ;  /* 0x000000ff1a00720c */ /* 0x001fc80003f05070 */
[----:B------:R-:W-:Y:S02]  /*0d00*/  ISETP.NE.AND.EX P0, PT, R27, RZ, PT, P0 ;  /* 0x000000ff1b00720c */ /* 0x000fe40003f05300 */
[----:B------:R-:W0:Y:S01]  /*0d10*/  LDC R18, c[0x0][0x600] ;  /* 0x00018000ff127b82 */ /* 0x000e220000000800 */
[-CC-:B-1----:R-:W-:Y:S02]  /*0d20*/  SHF.R.U64 R19, R10, R16.reuse, R7.reuse ;  /* 0x000000100a137219 */ /* 0x182fe40000001207 */
[----:B------:R-:W-:Y:S01]  /*0d30*/  SHF.R.U32.HI R10, RZ, R16, R7 ;  /* 0x00000010ff0a7219 */ /* 0x000fe20000011607 */
[----:B------:R-:W-:-:S04]  /*0d40*/  IMAD.MOV.U32 R7, RZ, RZ, -0x1 ;  /* 0xffffffffff077424 */ /* 0x000fc800078e00ff */
[----:B------:R-:W1:Y:S01]  /*0d50*/  LDC R21, c[0x0][0x648] ;  /* 0x00019200ff157b82 */ /* 0x000e620000000800 */
[-CC-:B--2---:R-:W-:Y:S02]  /*0d60*/  SHF.R.U64 R16, R19, R15.reuse, R10.reuse ;  /* 0x0000000f13107219 */ /* 0x184fe4000000120a */
[----:B------:R-:W-:-:S05]  /*0d70*/  SHF.R.U32.HI R9, RZ, R15, R10 ;  /* 0x0000000fff097219 */ /* 0x000fca000001160a */
[----:B------:R-:W2:Y:S01]  /*0d80*/  LDC R24, c[0x0][0x638] ;  /* 0x00018e00ff187b82 */ /* 0x000ea20000000800 */
[-CC-:B---3--:R-:W-:Y:S02]  /*0d90*/  SHF.R.U64 R20, R16, R22.reuse, R9.reuse ;  /* 0x0000001610147219 */ /* 0x188fe40000001209 */
[-C--:B------:R-:W-:Y:S02]  /*0da0*/  SHF.L.U32 R7, R7, R22.reuse, RZ ;  /* 0x0000001607077219 */ /* 0x080fe400000006ff */
[----:B------:R-:W-:Y:S01]  /*0db0*/  SHF.R.U32.HI R9, RZ, R22, R9 ;  /* 0x00000016ff097219 */ /* 0x000fe20000011609 */
[----:B------:R-:W-:Y:S01]  /*0dc0*/  IMAD.MOV.U32 R8, RZ, RZ, R20 ;  /* 0x000000ffff087224 */ /* 0x000fe200078e0014 */
[----:B------:R-:W-:Y:S01]  /*0dd0*/  LOP3.LUT R13, RZ, R7, RZ, 0x33, !PT ;  /* 0x00000007ff0d7212 */ /* 0x000fe200078e33ff */
[----:B------:R-:W3:Y:S01]  /*0de0*/  LDC R25, c[0x0][0x610] ;  /* 0x00018400ff197b82 */ /* 0x000ee20000000800 */
[----:B------:R-:W-:Y:S05]  /*0df0*/  @!P0 BRA `(.L_x_11) ;  /* 0x0000000000288947 */ /* 0x000fea0003800000 */
[----:B------:R-:W4:Y:S02]  /*0e00*/  LDC R7, c[0x0][0x64c] ;  /* 0x00019300ff077b82 */ /* 0x000f240000000800 */
[----:B----4-:R-:W-:-:S05]  /*0e10*/  IADD3 R7, P0, R20, R7, RZ ;  /* 0x0000000714077210 */ /* 0x010fca0007f1e0ff */
        /* <DEDUP_REMOVED lines=8> */
.L_x_11:
[----:B-1----:R-:W-:Y:S01]  /*0ea0*/  SHF.R.U64 R9, R8, R21, R9 ;  /* 0x0000001508097219 */ /* 0x002fe20000001209 */
[----:B0-----:R-:W-:Y:S01]  /*0eb0*/  VIADD R10, R18, 0xffffffff ;  /* 0xffffffff120a7836 */ /* 0x001fe20000000000 */
[----:B------:R-:W-:Y:S01]  /*0ec0*/  SHF.L.U32 R7, R23, R22, RZ ;  /* 0x0000001617077219 */ /* 0x000fe200000006ff */
[----:B------:R-:W-:Y:S01]  /*0ed0*/  IMAD.MOV.U32 R14, RZ, RZ, 0x1 ;  /* 0x00000001ff0e7424 */ /* 0x000fe200078e00ff */
[----:B------:R-:W-:Y:S01]  /*0ee0*/  LOP3.LUT R8, R16, R13, RZ, 0xc0, !PT ;  /* 0x0000000d10087212 */ /* 0x000fe200078ec0ff */
[----:B------:R-:W-:Y:S01]  /*0ef0*/  IMAD.MOV R11, RZ, RZ, -R9 ;  /* 0x000000ffff0b7224 */ /* 0x000fe200078e0a09 */
[----:B------:R-:W-:Y:S02]  /*0f00*/  SEL R12, R12, R29, !P3 ;  /* 0x0000001d0c0c7207 */ /* 0x000fe40005800000 */
[----:B------:R-:W-:Y:S01]  /*0f10*/  LOP3.LUT R10, R19, R10, RZ, 0xc0, !PT ;  /* 0x0000000a130a7212 */ /* 0x000fe200078ec0ff */
[----:B------:R-:W-:Y:S02]  /*0f20*/  IMAD R9, R7, R9, R8 ;  /* 0x0000000907097224 */ /* 0x000fe400078e0208 */
[----:B--2---:R-:W-:-:S02]  /*0f30*/  IMAD R7, R11, R24, R20 ;  /* 0x000000180b077224 */ /* 0x004fc400078e0214 */
[----:B---3--:R-:W-:Y:S02]  /*0f40*/  IMAD R12, R9, R25, R12 ;  /* 0x00000019090c7224 */ /* 0x008fe400078e020c */
[----:B------:R-:W-:-:S05]  /*0f50*/  IMAD R7, R7, R18, R10 ;  /* 0x0000001207077224 */ /* 0x000fca00078e020a */
[----:B------:R-:W-:Y:S02]  /*0f60*/  SEL R11, R7, R12, !P3 ;  /* 0x0000000c070b7207 */ /* 0x000fe40005800000 */
[----:B------:R-:W-:Y:S01]  /*0f70*/  SEL R10, R12, R7, !P3 ;  /* 0x000000070c0a7207 */ /* 0x000fe20005800000 */
[----:B------:R-:W-:-:S07]  /*0f80*/  IMAD.MOV.U32 R7, RZ, RZ, R28 ;  /* 0x000000ffff077224 */ /* 0x000fce00078e001c */
.L_x_9:
[----:B------:R-:W-:-:S08]  /*0f90*/  NOP ;  /* 0x0000000000007918 */ /* 0x000fd00000000000 */
[----:B------:R-:W0:Y:S02]  /*0fa0*/  USETMAXREG.TRY_ALLOC.CTAPOOL UP0, 0xe8 ;  /* 0x000000e8000079c8 */ /* 0x000e240008000600 */
[----:B0-----:R-:W-:-:S13]  /*0fb0*/  PLOP3.LUT P0, PT, PT, PT, UP0, 0x80, 0x0 ;  /* 0x000000000000781c */ /* 0x001fda0003f0f008 */
[----:B------:R-:W-:Y:S05]  /*0fc0*/  @!P0 BRA `(.L_x_9) ;  /* 0xfffffffc00f08947 */ /* 0x000fea000383ffff */
[----:B------:R-:W-:Y:S01]  /*0fd0*/  ULDC.64 UR4, c[0x0][0x598] ;  /* 0x0001660000047ab9 */ /* 0x000fe20000000a00 */
[----:B------:R-:W-:Y:S01]  /*0fe0*/  ULDC.64 UR16, c[0x0][0x208] ;  /* 0x0000820000107ab9 */ /* 0x000fe20000000a00 */
[----:B------:R-:W-:-:S04]  /*0ff0*/  ISETP.NE.U32.AND P0, PT, RZ, UR4, PT ;  /* 0x00000004ff007c0c */ /* 0x000fc8000bf05070 */
[----:B------:R-:W-:-:S13]  /*1000*/  ISETP.NE.AND.EX P0, PT, RZ, UR5, PT, P0 ;  /* 0x00000005ff007c0c */ /* 0x000fda000bf05300 */
[----:B------:R-:W-:Y:S05]  /*1010*/  @!P0 BRA `(.L_x_12) ;  /* 0x00000000001c8947 */ /* 0x000fea0003800000 */
[----:B------:R-:W0:Y:S02]  /*1020*/  LDC.64 R8, c[0x0][0x598] ;  /* 0x00016600ff087b82 */ /* 0x000e240000000a00 */
[----:B0-----:R-:W2:Y:S02]  /*1030*/  LDG.E.64 R8, desc[UR16][R8.64] ;  /* 0x0000001008087981 */ /* 0x001ea4000c1e1b00 */
[----:B--2---:R-:W-:-:S04]  /*1040*/  ISETP.NE.U32.AND P0, PT, R8, RZ, PT ;  /* 0x000000ff0800720c */ /* 0x004fc80003f05070 */
[----:B------:R-:W-:-:S13]  /*1050*/  ISETP.NE.AND.EX P0, PT, R9, RZ, PT, P0 ;  /* 0x000000ff0900720c */ /* 0x000fda0003f05300 */
[----:B------:R-:W-:Y:S05]  /*1060*/  @!P0 BRA `(.L_x_12) ;  /* 0x0000000000088947 */ /* 0x000fea0003800000 */
[----:B------:R0:W5:Y:S01]  /*1070*/  LD.E R8, desc[UR16][R8.64] ;  /* 0x0000001008087980 */ /* 0x000162000c101900 */
[----:B------:R-:W-:Y:S05]  /*1080*/  BRA `(.L_x_13) ;  /* 0x0000000000207947 */ /* 0x000fea0003800000 */
.L_x_12:
[----:B------:R-:W-:Y:S02]  /*1090*/  ULDC.64 UR4, c[0x0][0x588] ;  /* 0x0001620000047ab9 */ /* 0x000fe40000000a00 */
[----:B------:R-:W-:-:S04]  /*10a0*/  ISETP.NE.U32.AND P0, PT, RZ, UR4, PT ;  /* 0x00000004ff007c0c */ /* 0x000fc8000bf05070 */
[----:B------:R-:W-:-:S13]  /*10b0*/  ISETP.NE.AND.EX P0, PT, RZ, UR5, PT, P0 ;  /* 0x00000005ff007c0c */ /* 0x000fda000bf05300 */
[----:B------:R-:W-:Y:S05]  /*10c0*/  @!P0 BRA `(.L_x_14) ;  /* 0x00000000000c8947 */ /* 0x000fea0003800000 */
[----:B------:R-:W0:Y:S02]  /*10d0*/  LDC.64 R8, c[0x0][0x588] ;  /* 0x00016200ff087b82 */ /* 0x000e240000000a00 */
[----:B0-----:R1:W5:Y:S01]  /*10e0*/  LDG.E R8, desc[UR16][R8.64] ;  /* 0x0000001008087981 */ /* 0x001362000c1e1900 */
[----:B------:R-:W-:Y:S05]  /*10f0*/  BRA `(.L_x_13) ;  /* 0x0000000000047947 */ /* 0x000fea0003800000 */
.L_x_14:
[----:B------:R-:W2:Y:S02]  /*1100*/  LDC R8, c[0x0][0x580] ;  /* 0x00016000ff087b82 */ /* 0x000ea40000000800 */
.L_x_13:
[----:B------:R-:W-:Y:S02]  /*1110*/  ULDC.64 UR4, c[0x0][0x5a0] ;  /* 0x0001680000047ab9 */ /* 0x000fe40000000a00 */
[----:B------:R-:W-:-:S04]  /*1120*/  ISETP.NE.U32.AND P0, PT, RZ, UR4, PT ;  /* 0x00000004ff007c0c */ /* 0x000fc8000bf05070 */
[----:B------:R-:W-:-:S13]  /*1130*/  ISETP.NE.AND.EX P0, PT, RZ, UR5, PT, P0 ;  /* 0x00000005ff007c0c */ /* 0x000fda000bf05300 */
[----:B------:R-:W-:Y:S05]  /*1140*/  @!P0 BRA `(.L_x_15) ;  /* 0x00000000001c8947 */ /* 0x000fea0003800000 */
[----:B------:R-:W3:Y:S02]  /*1150*/  LDC.64 R12, c[0x0][0x5a0] ;  /* 0x00016800ff0c7b82 */ /* 0x000ee40000000a00 */
[----:B---3--:R-:W3:Y:S02]  /*1160*/  LDG.E.64 R12, desc[UR16][R12.64] ;  /* 0x000000100c0c7981 */ /* 0x008ee4000c1e1b00 */
[----:B---3--:R-:W-:-:S04]  /*1170*/  ISETP.NE.U32.AND P0, PT, R12, RZ, PT ;  /* 0x000000ff0c00720c */ /* 0x008fc80003f05070 */
[----:B------:R-:W-:-:S13]  /*1180*/  ISETP.NE.AND.EX P0, PT, R13, RZ, PT, P0 ;  /* 0x000000ff0d00720c */ /* 0x000fda0003f05300 */
[----:B------:R-:W-:Y:S05]  /*1190*/  @!P0 BRA `(.L_x_15) ;  /* 0x0000000000088947 */ /* 0x000fea0003800000 */
[----:B01----:R0:W5:Y:S01]  /*11a0*/  LD.E R9, desc[UR16][R12.64] ;  /* 0x000000100c097980 */ /* 0x003162000c101900 */
[----:B------:R-:W-:Y:S05]  /*11b0*/  BRA `(.L_x_16) ;  /* 0x0000000000207947 */ /* 0x000fea0003800000 */
.L_x_15:
[----:B------:R-:W-:Y:S02]  /*11c0*/  ULDC.64 UR4, c[0x0][0x590] ;  /* 0x0001640000047ab9 */ /* 0x000fe40000000a00 */
[----:B------:R-:W-:-:S04]  /*11d0*/  ISETP.NE.U32.AND P0, PT, RZ, UR4, PT ;  /* 0x00000004ff007c0c */ /* 0x000fc8000bf05070 */
[----:B------:R-:W-:-:S13]  /*11e0*/  ISETP.NE.AND.EX P0, PT, RZ, UR5, PT, P0 ;  /* 0x00000005ff007c0c */ /* 0x000fda000bf05300 */
[----:B------:R-:W-:Y:S05]  /*11f0*/  @!P0 BRA `(.L_x_17) ;  /* 0x00000000000c8947 */ /* 0x000fea0003800000 */
[----:B------:R-:W0:Y:S02]  /*1200*/  LDC.64 R12, c[0x0][0x590] ;  /* 0x00016400ff0c7b82 */ /* 0x000e240000000a00 */
[----:B01----:R1:W5:Y:S01]  /*1210*/  LDG.E R9, desc[UR16][R12.64] ;  /* 0x000000100c097981 */ /* 0x003362000c1e1900 */
[----:B------:R-:W-:Y:S05]  /*1220*/  BRA `(.L_x_16) ;  /* 0x0000000000047947 */ /* 0x000fea0003800000 */
.L_x_17:
[----:B01----:R-:W3:Y:S02]  /*1230*/  LDC R9, c[0x0][0x584] ;  /* 0x00016100ff097b82 */ /* 0x003ee40000000800 */
.L_x_16:
[----:B------:R-:W-:-:S13]  /*1240*/  LOP3.LUT P0, RZ, R14, 0xff, RZ, 0xc0, !PT ;  /* 0x000000ff0eff7812 */ /* 0x000fda000780c0ff */
[----:B------:R-:W-:Y:S05]  /*1250*/  @!P0 EXIT ;  /* 0x000000000000894d */ /* 0x000fea0003800000 */
[----:B------:R-:W-:Y:S01]  /*1260*/  ULDC UR4, c[0x0][0x28c] ;  /* 0x0000a30000047ab9 */ /* 0x000fe20000000800 */
[----:B------:R-:W-:Y:S01]  /*1270*/  LOP3.LUT R144, R4, 0x1, RZ, 0xfc, !PT ;  /* 0x0000000104907812 */ /* 0x000fe200078efcff */
[----:B------:R-:W-:-:S04]  /*1280*/  UIADD3 UR4, UR4, 0x3f, URZ ;  /* 0x0000003f04047890 */ /* 0x000fc8000fffe03f */
[----:B------:R-:W-:-:S04]  /*1290*/  USHF.R.S32.HI UR5, URZ, 0x1f, UR4 ;  /* 0x0000001f3f057899 */ /* 0x000fc80008011404 */
[----:B------:R-:W-:-:S03]  /*12a0*/  ULEA.HI UR5, UR5, UR4, URZ, 0x6 ;  /* 0x0000000405057291 */ /* 0x000fc6000f8f303f */
[----:B------:R-:W-:Y:S01]  /*12b0*/  UMOV UR4, URZ ;  /* 0x0000003f00047c82 */ /* 0x000fe20008000000 */
[----:B------:R-:W-:-:S03]  /*12c0*/  USHF.R.S32.HI UR9, URZ, 0x6, UR5 ;  /* 0x000000063f097899 */ /* 0x000fc60008011405 */
[----:B------:R-:W-:-:S09]  /*12d0*/  UMOV UR5, URZ ;  /* 0x0000003f00057c82 */ /* 0x000fd20008000000 */
.L_x_172:
[----:B01----:R-:W-:Y:S01]  /*12e0*/  LOP3.LUT R12, R0, 0x80, RZ, 0xc0, !PT ;  /* 0x00000080000c7812 */ /* 0x003fe200078ec0ff */
[----:B------:R-:W0:Y:S01]  /*12f0*/  S2UR UR13, SR_CgaCtaId ;  /* 0x00000000000d79c3 */ /* 0x000e220000008800 */
[----:B------:R-:W-:Y:S01]  /*1300*/  UMOV UR12, 0x400 ;  /* 0x00000400000c7882 */ /* 0x000fe20000000000 */
[----:B------:R-:W-:Y:S01]  /*1310*/  UMOV UR6, URZ ;  /* 0x0000003f00067c82 */ /* 0x000fe20008000000 */
[----:B------:R-:W-:Y:S01]  /*1320*/  SHF.R.U32.HI R12, RZ, 0x7, R12 ;  /* 0x00000007ff0c7819 */ /* 0x000fe2000001160c */
[----:B------:R-:W-:Y:S01]  /*1330*/  UMOV UR7, URZ ;  /* 0x0000003f00077c82 */ /* 0x000fe20008000000 */
[----:B------:R-:W-:Y:S01]  /*1340*/  UMOV UR18, UR5 ;  /* 0x0000000500127c82 */ /* 0x000fe20008000000 */
[----:B------:R-:W-:Y:S02]  /*1350*/  CS2R R20, SRZ ;  /* 0x0000000000147805 */ /* 0x000fe4000001ff00 */
[----:B------:R-:W-:Y:S01]  /*1360*/  CS2R R18, SRZ ;  /* 0x0000000000127805 */ /* 0x000fe2000001ff00 */
[----:B------:R-:W1:Y:S01]  /*1370*/  LDC R13, c[0x0][0x28c] ;  /* 0x0000a300ff0d7b82 */ /* 0x000e620000000800 */
[----:B----4-:R-:W4:Y:S01]  /*1380*/  SHFL.IDX PT, R12, R12, RZ, 0x1f ;  /* 0x00001fff0c0c7589 */ /* 0x010f2200000e0000 */
[----:B------:R-:W-:-:S02]  /*1390*/  CS2R R22, SRZ ;  /* 0x0000000000167805 */ /* 0x000fc4000001ff00 */
[----:B------:R-:W-:Y:S02]  /*13a0*/  CS2R R88, SRZ ;  /* 0x0000000000587805 */ /* 0x000fe4000001ff00 */
[----:B------:R-:W-:Y:S02]  /*13b0*/  CS2R R90, SRZ ;  /* 0x00000000005a7805 */ /* 0x000fe4000001ff00 */
[----:B------:R-:W-:Y:S02]  /*13c0*/  CS2R R92, SRZ ;  /* 0x00000000005c7805 */ /* 0x000fe4000001ff00 */
[----:B------:R-:W-:Y:S02]  /*13d0*/  CS2R R94, SRZ ;  /* 0x00000000005e7805 */ /* 0x000fe4000001ff00 */
[----:B------:R-:W-:Y:S02]  /*13e0*/  CS2R R98, SRZ ;  /* 0x0000000000627805 */ /* 0x000fe4000001ff00 */
        /* <DEDUP_REMOVED lines=16> */
[----:B-1----:R-:W-:Y:S02]  /*14f0*/  ISETP.GE.AND P0, PT, R13, 0x1, PT ;  /* 0x000000010d00780c */ /* 0x002fe40003f06270 */
[----:B------:R-:W-:Y:S02]  /*1500*/  CS2R R130, SRZ ;  /* 0x0000000000827805 */ /* 0x000fe4000001ff00 */
[----:B----4-:R-:W-:-:S02]  /*1510*/  R2UR UR8, R12 ;  /* 0x000000000c0872ca */ /* 0x010fc400000e0000 */
[----:B------:R-:W-:Y:S02]  /*1520*/  CS2R R132, SRZ ;  /* 0x0000000000847805 */ /* 0x000fe4000001ff00 */
[----:B------:R-:W-:Y:S02]  /*1530*/  CS2R R134, SRZ ;  /* 0x0000000000867805 */ /* 0x000fe4000001ff00 */
[----:B------:R-:W-:Y:S02]  /*1540*/  CS2R R136, SRZ ;  /* 0x0000000000887805 */ /* 0x000fe4000001ff00 */
[----:B------:R-:W-:Y:S02]  /*1550*/  CS2R R138, SRZ ;  /* 0x00000000008a7805 */ /* 0x000fe4000001ff00 */
[----:B------:R-:W-:Y:S02]  /*1560*/  CS2R R140, SRZ ;  /* 0x00000000008c7805 */ /* 0x000fe4000001ff00 */
[----:B------:R-:W-:Y:S01]  /*1570*/  CS2R R142, SRZ ;  /* 0x00000000008e7805 */ /* 0x000fe2000001ff00 */
[----:B------:R-:W-:Y:S01]  /*1580*/  IMAD.MOV.U32 R145, RZ, RZ, RZ ;  /* 0x000000ffff917224 */ /* 0x000fe200078e00ff */
[----:B------:R-:W-:Y:S01]  /*1590*/  CS2R R56, SRZ ;  /* 0x0000000000387805 */ /* 0x000fe2000001ff00 */
[----:B------:R-:W-:Y:S01]  /*15a0*/  IMAD.MOV.U32 R147, RZ, RZ, RZ ;  /* 0x000000ffff937224 */ /* 0x000fe200078e00ff */
[----:B------:R-:W-:Y:S01]  /*15b0*/  CS2R R58, SRZ ;  /* 0x00000000003a7805 */ /* 0x000fe2000001ff00 */
[----:B------:R-:W-:Y:S01]  /*15c0*/  IMAD.U32 R16, RZ, RZ, UR4 ;  /* 0x00000004ff107e24 */ /* 0x000fe2000f8e00ff */
[----:B------:R-:W-:Y:S01]  /*15d0*/  CS2R R60, SRZ ;  /* 0x00000000003c7805 */ /* 0x000fe2000001ff00 */
[----:B------:R-:W-:Y:S01]  /*15e0*/  ULEA.HI UR10, UR8, UR8, URZ, 0x1 ;  /* 0x00000008080a7291 */ /* 0x000fe2000f8f083f */
[----:B------:R-:W-:-:S02]  /*15f0*/  CS2R R62, SRZ ;  /* 0x00000000003e7805 */ /* 0x000fc4000001ff00 */
[----:B------:R-:W-:Y:S02]  /*1600*/  CS2R R64, SRZ ;  /* 0x0000000000407805 */ /* 0x000fe4000001ff00 */
[----:B------:R-:W-:Y:S01]  /*1610*/  CS2R R66, SRZ ;  /* 0x0000000000427805 */ /* 0x000fe2000001ff00 */
[----:B------:R-:W-:Y:S01]  /*1620*/  ULOP3.LUT UR11, UR10, 0xffffe, URZ, 0xc0, !UPT ;  /* 0x000ffffe0a0b7892 */ /* 0x000fe2000f8ec03f */
[----:B------:R-:W-:Y:S01]  /*1630*/  CS2R R68, SRZ ;  /* 0x0000000000447805 */ /* 0x000fe2000001ff00 */
[----:B0-----:R-:W-:Y:S01]  /*1640*/  ULEA UR10, UR13, UR12, 0x18 ;  /* 0x0000000c0d0a7291 */ /* 0x001fe2000f8ec03f */
[----:B------:R-:W-:Y:S01]  /*1650*/  CS2R R70, SRZ ;  /* 0x0000000000467805 */ /* 0x000fe2000001ff00 */
[----:B------:R-:W-:Y:S01]  /*1660*/  UIADD3 UR11, UR8, -UR11, URZ ;  /* 0x8000000b080b7290 */ /* 0x000fe2000fffe03f */
[----:B------:R-:W-:Y:S02]  /*1670*/  CS2R R72, SRZ ;  /* 0x0000000000487805 */ /* 0x000fe4000001ff00 */
[----:B------:R-:W-:Y:S01]  /*1680*/  CS2R R74, SRZ ;  /* 0x00000000004a7805 */ /* 0x000fe2000001ff00 */
[----:B------:R-:W-:Y:S01]  /*1690*/  UMOV UR8, URZ ;  /* 0x0000003f00087c82 */ /* 0x000fe20008000000 */
[----:B------:R-:W-:Y:S01]  /*16a0*/  ULEA UR11, UR11, UR10, 0xc ;  /* 0x0000000a0b0b7291 */ /* 0x000fe2000f8e603f */
[----:B------:R-:W-:-:S02]  /*16b0*/  CS2R R76, SRZ ;  /* 0x00000000004c7805 */ /* 0x000fc4000001ff00 */
[----:B------:R-:W-:Y:S02]  /*16c0*/  CS2R R78, SRZ ;  /* 0x00000000004e7805 */ /* 0x000fe4000001ff00 */
[----:B------:R-:W-:Y:S01]  /*16d0*/  CS2R R80, SRZ ;  /* 0x0000000000507805 */ /* 0x000fe2000001ff00 */
[----:B------:R-:W-:Y:S01]  /*16e0*/  UIADD3 UR11, UR11, 0x180, URZ ;  /* 0x000001800b0b7890 */ /* 0x000fe2000fffe03f */
[----:B------:R-:W-:Y:S02]  /*16f0*/  CS2R R82, SRZ ;  /* 0x0000000000527805 */ /* 0x000fe4000001ff00 */
[----:B------:R-:W-:Y:S02]  /*1700*/  CS2R R84, SRZ ;  /* 0x0000000000547805 */ /* 0x000fe4000001ff00 */
[----:B------:R-:W-:Y:S01]  /*1710*/  CS2R R86, SRZ ;  /* 0x0000000000567805 */ /* 0x000fe2000001ff00 */
[----:B------:R-:W-:Y:S01]  /*1720*/  USHF.R.U32.HI UR11, URZ, 0x4, UR11 ;  /* 0x000000043f0b7899 */ /* 0x000fe2000801160b */
[----:B------:R-:W-:-:S02]  /*1730*/  CS2R R24, SRZ ;  /* 0x0000000000187805 */ /* 0x000fc4000001ff00 */
[----:B------:R-:W-:Y:S02]  /*1740*/  CS2R R26, SRZ ;  /* 0x00000000001a7805 */ /* 0x000fe4000001ff00 */
[----:B------:R-:W-:Y:S01]  /*1750*/  CS2R R28, SRZ ;  /* 0x00000000001c7805 */ /* 0x000fe2000001ff00 */
[----:B------:R-:W-:Y:S01]  /*1760*/  ULOP3.LUT UR11, UR11, 0x3fff, URZ, 0xc0, !UPT ;  /* 0x00003fff0b0b7892 */ /* 0x000fe2000f8ec03f */
        /* <DEDUP_REMOVED lines=12> */
[----:B------:R-:W-:Y:S01]  /*1830*/  CS2R R54, SRZ ;  /* 0x0000000000367805 */ /* 0x000fe2000001ff00 */
[----:B--23--:R-:W-:Y:S06]  /*1840*/  @!P0 BRA `(.L_x_18) ;  /* 0x0000000800588947 */ /* 0x00cfec0003800000 */
[----:B------:R-:W-:-:S13]  /*1850*/  ISETP.NE.AND P1, PT, R144, 0x3, PT ;  /* 0x000000039000780c */ /* 0x000fda0003f25270 */
[----:B------:R-:W-:Y:S05]  /*1860*/  @!P1 BRA `(.L_x_19) ;  /* 0x0000000000049947 */ /* 0x000fea0003800000 */
[----:B------:R-:W-:Y:S01]  /*1870*/  BPT.TRAP 0x1 ;  /* 0x000000040000795c */ /* 0x000fe20000300000 */
.L_x_19:
[----:B------:R-:W-:Y:S01]  /*1880*/  ULEA UR6, UR5, UR10, 0x3 ;  /* 0x0000000a05067291 */ /* 0x000fe2000f8e183f */
[----:B------:R-:W-:-:S05]  /*1890*/  IMAD.U32 R12, RZ, RZ, UR4 ;  /* 0x00000004ff0c7e24 */ /* 0x000fca000f8e00ff */
[----:B------:R-:W-:-:S04]  /*18a0*/  SHF.L.U32 R12, R12, 0x1f, RZ ;  /* 0x0000001f0c0c7819 */ /* 0x000fc800000006ff */
[----:B------:R0:W1:Y:S01]  /*18b0*/  SYNCS.PHASECHK.TRANS64.TRYWAIT P0, [UR6], R12 ;  /* 0x0000000cff0075a7 */ /* 0x0000620008000146 */
[----:B------:R-:W-:Y:S05]  /*18c0*/  @!P1 BRA `(.L_x_20) ;  /* 0x0000000000049947 */ /* 0x000fea0003800000 */
[----:B------:R-:W-:Y:S01]  /*18d0*/  BPT.TRAP 0x1 ;  /* 0x000000040000795c */ /* 0x000fe20000300000 */
.L_x_20:
[----:B-1----:R-:W-:Y:S05]  /*18e0*/  @P0 BRA `(.L_x_21) ;  /* 0x0000000000080947 */ /* 0x002fea0003800000 */
[----:B------:R-:W1:Y:S02]  /*18f0*/  SYNCS.PHASECHK.TRANS64.TRYWAIT P0, [UR6], R12 ;  /* 0x0000000cff0075a7 */ /* 0x000e640008000146 */
[----:B-1----:R-:W-:Y:S05]  /*1900*/  @!P0 BRA `(.L_x_22) ;  /* 0x0000008000d88947 */ /* 0x002fea0003800000 */
.L_x_21:
[----:B------:R-:W-:Y:S01]  /*1910*/  UIADD3 UR6, UR10, 0x2c180, URZ ;  /* 0x0002c1800a067890 */ /* 0x000fe2000fffe03f */
[----:B------:R-:W-:Y:S01]  /*1920*/  WARPGROUP.ARRIVE ;  /* 0x00000000000079c5 */ /* 0x000fe20000000000 */
[----:B------:R-:W-:Y:S01]  /*1930*/  ULOP3.LUT UR8, UR11, 0x10000, URZ, 0xfc, !UPT ;  /* 0x000100000b087892 */ /* 0x000fe2000f8efc3f */
[----:B------:R-:W-:Y:S01]  /*1940*/  CS2R R20, SRZ ;  /* 0x0000000000147805 */ /* 0x000fe2000001ff00 */
[----:B------:R-:W-:Y:S01]  /*1950*/  USHF.R.U32.HI UR6, URZ, 0x4, UR6 ;  /* 0x000000043f067899 */ /* 0x000fe20008011606 */
[----:B------:R-:W-:Y:S01]  /*1960*/  CS2R R18, SRZ ;  /* 0x0000000000127805 */ /* 0x000fe2000001ff00 */
[----:B------:R-:W-:Y:S01]  /*1970*/  ULEA UR8, UR5, UR8, 0xa ;  /* 0x0000000805087291 */ /* 0x000fe2000f8e503f */
[----:B------:R-:W-:Y:S01]  /*1980*/  CS2R R22, SRZ ;  /* 0x0000000000167805 */ /* 0x000fe2000001ff00 */
[----:B------:R-:W-:Y:S01]  /*1990*/  ULOP3.LUT UR6, UR6, 0x3fff, URZ, 0xc0, !UPT ;  /* 0x00003fff06067892 */ /* 0x000fe2000f8ec03f */
[----:B------:R-:W-:Y:S01]  /*19a0*/  CS2R R88, SRZ ;  /* 0x0000000000587805 */ /* 0x000fe2000001ff00 */
[----:B------:R-:W-:Y:S01]  /*19b0*/  UMOV UR13, 0x80000020 ;  /* 0x80000020000d7882 */ /* 0x000fe20000000000 */
[----:B------:R-:W-:Y:S01]  /*19c0*/  UMOV UR15, 0x80000020 ;  /* 0x80000020000f7882 */ /* 0x000fe20000000000 */
[----:B------:R-:W-:Y:S01]  /*19d0*/  ULOP3.LUT UR6, UR6, 0x10000, URZ, 0xfc, !UPT ;  /* 0x0001000006067892 */ /* 0x000fe2000f8efc3f */
[----:B------:R-:W-:Y:S01]  /*19e0*/  CS2R R90, SRZ ;  /* 0x00000000005a7805 */ /* 0x000fe2000001ff00 */
[----:B------:R-:W-:Y:S01]  /*19f0*/  UMOV UR12, UR8 ;  /* 0x00000008000c7c82 */ /* 0x000fe20008000000 */
[----:B------:R-:W-:Y:S01]  /*1a00*/  CS2R R92, SRZ ;  /* 0x00000000005c7805 */ /* 0x000fe2000001ff00 */
[----:B------:R-:W-:Y:S01]  /*1a10*/  ULEA UR7, UR5, UR6, 0x8 ;  /* 0x0000000605077291 */ /* 0x000fe2000f8e403f */
[----:B------:R-:W-:Y:S01]  /*1a20*/  CS2R R94, SRZ ;  /* 0x00000000005e7805 */ /* 0x000fe2000001ff00 */
[----:B------:R-:W-:Y:S01]  /*1a30*/  UIADD3 UR6, UR8, 0x200, URZ ;  /* 0x0000020008067890 */ /* 0x000fe2000fffe03f */
[----:B------:R-:W-:-:S02]  /*1a40*/  CS2R R98, SRZ ;  /* 0x0000000000627805 */ /* 0x000fc4000001ff00 */
[----:B------:R-:W-:Y:S02]  /*1a50*/  CS2R R96, SRZ ;  /* 0x0000000000607805 */ /* 0x000fe4000001ff00 */
[----:B------:R-:W-:Y:S02]  /*1a60*/  CS2R R100, SRZ ;  /* 0x0000000000647805 */ /* 0x000fe4000001ff00 */
[----:B------:R-:W-:Y:S01]  /*1a70*/  CS2R R102, SRZ ;  /* 0x0000000000667805 */ /* 0x000fe2000001ff00 */
[----:B------:R-:W-:Y:S01]  /*1a80*/  UMOV UR14, UR7 ;  /* 0x00000007000e7c82 */ /* 0x000fe20008000000 */
[----:B------:R-:W-:Y:S01]  /*1a90*/  CS2R R104, SRZ ;  /* 0x0000000000687805 */ /* 0x000fe2000001ff00 */
[----:B------:R-:W-:Y:S01]  /*1aa0*/  QGMMA.64x64x32.F32.E4M3.E4M3 R56, gdesc[UR12], RZ, !UPT ;  /* 0x00e000000c3879f3 */ /* 0x000fe2000c7008ff */
[----:B------:R-:W-:Y:S01]  /*1ab0*/  UMOV UR12, UR6 ;  /* 0x00000006000c7c82 */ /* 0x000fe20008000000 */
[----:B------:R-:W-:Y:S01]  /*1ac0*/  UMOV UR13, 0x80000020 ;  /* 0x80000020000d7882 */ /* 0x000fe20000000000 */
[----:B------:R-:W-:Y:S01]  /*1ad0*/  UMOV UR6, 0x2 ;  /* 0x0000000200067882 */ /* 0x000fe20000000000 */
[----:B------:R-:W-:Y:S01]  /*1ae0*/  QGMMA.64x64x32.F32.E4M3.E4M3 R24, gdesc[UR12], RZ, !UPT ;  /* 0x00e000000c1879f3 */ /* 0x000fe2000c7008ff */
[----:B------:R-:W-:Y:S01]  /*1af0*/  UIADD3 UR14, UR7, 0x2, URZ ;  /* 0x00000002070e7890 */ /* 0x000fe2000fffe03f */
[----:B------:R-:W-:Y:S01]  /*1b00*/  CS2R R106, SRZ ;  /* 0x00000000006a7805 */ /* 0x000fe2000001ff00 */
[----:B------:R-:W-:Y:S01]  /*1b10*/  UIADD3 UR12, UR8, 0x2, URZ ;  /* 0x00000002080c7890 */ /* 0x000fe2000fffe03f */
[----:B------:R-:W-:Y:S01]  /*1b20*/  CS2R R110, SRZ ;  /* 0x00000000006e7805 */ /* 0x000fe2000001ff00 */
[----:B------:R-:W-:Y:S01]  /*1b30*/  ULDC UR7, c[0x0][0x50c] ;  /* 0x0001430000077ab9 */ /* 0x000fe20000000800 */
[----:B------:R-:W-:Y:S01]  /*1b40*/  UIADD3 UR8, UR8, 0x202, URZ ;  /* 0x0000020208087890 */ /* 0x000fe2000fffe03f */
[----:B------:R-:W-:Y:S01]  /*1b50*/  CS2R R108, SRZ ;  /* 0x00000000006c7805 */ /* 0x000fe2000001ff00 */
[----:B------:R-:W-:Y:S01]  /*1b60*/  UISETP.NE.AND UP0, UPT, UR7, 0x2, UPT ;  /* 0x000000020700788c */ /* 0x000fe2000bf05270 */
[----:B------:R-:W-:Y:S01]  /*1b70*/  CS2R R112, SRZ ;  /* 0x0000000000707805 */ /* 0x000fe2000001ff00 */
[----:B------:R-:W-:Y:S01]  /*1b80*/  UMOV UR13, 0x80000020 ;  /* 0x80000020000d7882 */ /* 0x000fe20000000000 */
[----:B------:R-:W-:Y:S01]  /*1b90*/  UMOV UR15, 0x80000020 ;  /* 0x80000020000f7882 */ /* 0x000fe20000000000 */
[----:B------:R-:W-:Y:S01]  /*1ba0*/  USEL UR7, URZ, 0x1, UP0 ;  /* 0x000000013f077887 */ /* 0x000fe20008000000 */
[----:B------:R-:W-:-:S02]  /*1bb0*/  CS2R R114, SRZ ;  /* 0x0000000000727805 */ /* 0x000fc4000001ff00 */
[----:B------:R-:W-:Y:S02]  /*1bc0*/  CS2R R116, SRZ ;  /* 0x0000000000747805 */ /* 0x000fe4000001ff00 */
[----:B------:R-:W-:Y:S02]  /*1bd0*/  CS2R R118, SRZ ;  /* 0x0000000000767805 */ /* 0x000fe4000001ff00 */
[----:B------:R-:W-:Y:S02]  /*1be0*/  CS2R R120, SRZ ;  /* 0x0000000000787805 */ /* 0x000fe4000001ff00 */
[----:B------:R-:W-:Y:S02]  /*1bf0*/  CS2R R122, SRZ ;  /* 0x00000000007a7805 */ /* 0x000fe4000001ff00 */
[----:B------:R-:W-:Y:S02]  /*1c00*/  ISETP.NE.AND P0, PT, RZ, UR7, PT ;  /* 0x00000007ff007c0c */ /* 0x000fe4000bf05270 */
        /* <DEDUP_REMOVED lines=10> */
[----:B------:R-:W-:Y:S02]  /*1cb0*/  IMAD.MOV.U32 R145, RZ, RZ, RZ ;  /* 0x000000ffff917224 */ /* 0x000fe400078e00ff */
[----:B------:R-:W-:Y:S01]  /*1cc0*/  IMAD.MOV.U32 R147, RZ, RZ, RZ ;  /* 0x000000ffff937224 */ /* 0x000fe200078e00ff */
[----:B------:R-:W-:Y:S01]  /*1cd0*/  QGMMA.64x64x32.F32.E4M3.E4M3 R56, gdesc[UR12], R56 ;  /* 0x00e000000c3879f3 */ /* 0x000fe20008700838 */
[----:B------:R-:W-:Y:S01]  /*1ce0*/  UMOV UR12, UR8 ;  /* 0x00000008000c7c82 */ /* 0x000fe20008000000 */
[----:B------:R-:W-:-:S02]  /*1cf0*/  UMOV UR13, 0x80000020 ;  /* 0x80000020000d7882 */ /* 0x000fc40000000000 */
[----:B------:R-:W-:Y:S01]  /*1d00*/  QGMMA.64x64x32.F32.E4M3.E4M3 R24, gdesc[UR12], R24, gsb0 ;  /* 0x00e000000c1879f3 */ /* 0x000fe20008000818 */
[----:B------:R-:W-:Y:S05]  /*1d10*/  @!P0 BRA `(.L_x_23) ;  /* 0x0000000400088947 */ /* 0x000fea0003800000 */
[----:B------:R-:W-:Y:S02]  /*1d20*/  WARPGROUP.DEPBAR.LE gsb0, 0x0 ;  /* 0x00008000000079c5 */ /* 0x000fe40000010000 */
[----:B------:R-:W-:-:S01]  /*1d30*/  FADD R147, RZ, R56 ;  /* 0x00000038ff937221 */ /* 0x000fc20000000000 */
[----:B------:R-:W-:Y:S01]  /*1d40*/  FADD R142, RZ, R57 ;  /* 0x00000039ff8e7221 */ /* 0x000fe20000000000 */
        /* <DEDUP_REMOVED lines=62> */
[----:B------:R-:W-:-:S06]  /*2130*/  UMOV UR6, URZ ;  /* 0x0000003f00067c82 */ /* 0x000fcc0008000000 */
.L_x_23:
[----:B------:R-:W-:-:S04]  /*2140*/  UIADD3 UR18, UR5, 0x1, URZ ;  /* 0x0000000105127890 */ /* 0x000fc8000fffe03f */
[----:B------:R-:W-:-:S04]  /*2150*/  UISETP.NE.AND UP0, UPT, UR18, 0xb, UPT ;  /* 0x0000000b1200788c */ /* 0x000fc8000bf05270 */
[----:B------:R-:W-:Y:S02]  /*2160*/  USEL UR8, URZ, 0x1, UP0 ;  /* 0x000000013f087887 */ /* 0x000fe40008000000 */
[----:B------:R-:W-:Y:S02]  /*2170*/  USEL UR18, UR18, URZ, UP0 ;  /* 0x0000003f12127287 */ /* 0x000fe40008000000 */
[----:B------:R-:W-:-:S06]  /*2180*/  ULOP3.LUT UR8, UR4, UR8, URZ, 0x3c, !UPT ;  /* 0x0000000804087292 */ /* 0x000fcc000f8e3c3f */
[----:B------:R-:W-:Y:S01]  /*2190*/  IMAD.U32 R16, RZ, RZ, UR8 ;  /* 0x00000008ff107e24 */ /* 0x000fe2000f8e00ff */
[----:B------:R-:W-:-:S06]  /*21a0*/  UMOV UR8, 0x1 ;  /* 0x0000000100087882 */ /* 0x000fcc0000000000 */
.L_x_18:
[----:B------:R-:W-:-:S04]  /*21b0*/  UISETP.LT.AND UP0, UPT, UR9, 0x1, UPT ;  /* 0x000000010900788c */ /* 0x000fc8000bf01270 */
[----:B------:R-:W-:-:S04]  /*21c0*/  USEL UR12, UR9, 0x1, UP0 ;  /* 0x00000001090c7887 */ /* 0x000fc80008000000 */
[----:B------:R-:W-:-:S04]  /*21d0*/  UIADD3 UR12, UR9, -UR12, URZ ;  /* 0x8000000c090c7290 */ /* 0x000fc8000fffe03f */
[----:B------:R-:W-:-:S06]  /*21e0*/  UISETP.GE.AND UP0, UPT, UR12, 0x1, UPT ;  /* 0x000000010c00788c */ /* 0x000fcc000bf06270 */
[----:B------:R-:W-:-:S13]  /*21f0*/  PLOP3.LUT P0, PT, PT, PT, UP0, 0x80, 0x0 ;  /* 0x000000000000781c */ /* 0x000fda0003f0f008 */
[----:B------:R-:W-:Y:S05]  /*2200*/  @!P0 BRA `(.L_x_24) ;  /* 0x0000000800308947 */ /* 0x000fea0003800000 */
[----:B01----:R-:W-:Y:S01]  /*2210*/  IMAD.U32 R12, RZ, RZ, UR12 ;  /* 0x0000000cff0c7e24 */ /* 0x003fe2000f8e00ff */
[----:B------:R-:W-:Y:S01]  /*2220*/  ULDC UR20, c[0x0][0x50c] ;  /* 0x0001430000147ab9 */ /* 0x000fe20000000800 */
[----:B------:R-:W-:-:S07]  /*2230*/  IMAD.U32 R13, RZ, RZ, UR5 ;  /* 0x00000005ff0d7e24 */ /* 0x000fce000f8e00ff */
.L_x_32:
[----:B------:R-:W-:-:S13]  /*2240*/  ISETP.NE.AND P1, PT, R144, 0x3, PT ;  /* 0x000000039000780c */ /* 0x000fda0003f25270 */
[----:B------:R-:W-:Y:S05]  /*2250*/  @!P1 BRA `(.L_x_25) ;  /* 0x0000000000049947 */ /* 0x000fea0003800000 */
[----:B------:R-:W-:Y:S01]  /*2260*/  BPT.TRAP 0x1 ;  /* 0x000000040000795c */ /* 0x000fe20000300000 */
.L_x_25:
[----:B------:R-:W0:Y:S01]  /*2270*/  S2UR UR12, SR_CgaCtaId ;  /* 0x00000000000c79c3 */ /* 0x000e220000008800 */
[----:B------:R-:W-:Y:S01]  /*2280*/  UMOV UR10, 0x400 ;  /* 0x00000400000a7882 */ /* 0x000fe20000000000 */
[----:B------:R-:W-:Y:S01]  /*2290*/  SHF.L.U32 R14, R16, 0x1f, RZ ;  /* 0x0000001f100e7819 */ /* 0x000fe200000006ff */
[----:B0-----:R-:W-:-:S04]  /*22a0*/  ULEA UR10, UR12, UR10, 0x18 ;  /* 0x0000000a0c0a7291 */ /* 0x001fc8000f8ec03f */
[----:B------:R-:W-:-:S09]  /*22b0*/  ULEA UR12, UR18, UR10, 0x3 ;  /* 0x0000000a120c7291 */ /* 0x000fd2000f8e183f */
[----:B------:R0:W1:Y:S01]  /*22c0*/  SYNCS.PHASECHK.TRANS64.TRYWAIT P0, [UR12], R14 ;  /* 0x0000000eff0075a7 */ /* 0x000062000800014c */
[----:B------:R-:W-:Y:S05]  /*22d0*/  @!P1 BRA `(.L_x_26) ;  /* 0x0000000000049947 */ /* 0x000fea0003800000 */
[----:B------:R-:W-:Y:S01]  /*22e0*/  BPT.TRAP 0x1 ;  /* 0x000000040000795c */ /* 0x000fe20000300000 */
.L_x_26:
[----:B-1----:R-:W-:Y:S05]  /*22f0*/  @P0 BRA `(.L_x_27) ;  /* 0x0000000000080947 */ /* 0x002fea0003800000 */
[----:B------:R-:W1:Y:S02]  /*2300*/  SYNCS.PHASECHK.TRANS64.TRYWAIT P0, [UR12], R14 ;  /* 0x0000000eff0075a7 */ /* 0x000e64000800014c */
[----:B-1----:R-:W-:Y:S05]  /*2310*/  @!P0 BRA `(.L_x_28) ;  /* 0x00000078006c8947 */ /* 0x002fea0003800000 */
.L_x_27:
[----:B------:R-:W-:Y:S01]  /*2320*/  UIADD3 UR12, UR10, 0x2c180, URZ ;  /* 0x0002c1800a0c7890 */ /* 0x000fe2000fffe03f */
[----:B------:R-:W-:Y:S01]  /*2330*/  WARPGROUP.ARRIVE ;  /* 0x00000000000079c5 */ /* 0x000fe20000000000 */
[----:B------:R-:W-:Y:S02]  /*2340*/  UISETP.NE.AND UP0, UPT, UR7, URZ, UPT ;  /* 0x0000003f0700728c */ /* 0x000fe4000bf05270 */
[----:B------:R-:W-:Y:S02]  /*2350*/  USHF.R.U32.HI UR12, URZ, 0x4, UR12 ;  /* 0x000000043f0c7899 */ /* 0x000fe4000801160c */
[----:B------:R-:W-:Y:S02]  /*2360*/  USEL UR8, UR8, URZ, !UP0 ;  /* 0x0000003f08087287 */ /* 0x000fe4000c000000 */
[----:B------:R-:W-:Y:S02]  /*2370*/  ULOP3.LUT UR12, UR12, 0x3fff, URZ, 0xc0, !UPT ;  /* 0x00003fff0c0c7892 */ /* 0x000fe4000f8ec03f */
[----:B------:R-:W-:-:S02]  /*2380*/  ULOP3.LUT UR7, UR11, 0x10000, URZ, 0xfc, !UPT ;  /* 0x000100000b077892 */ /* 0x000fc4000f8efc3f */
[----:B------:R-:W-:Y:S02]  /*2390*/  ULOP3.LUT UR12, UR12, 0x10000, URZ, 0xfc, !UPT ;  /* 0x000100000c0c7892 */ /* 0x000fe4000f8efc3f */
[----:B------:R-:W-:Y:S02]  /*23a0*/  UISETP.NE.U32.AND UP0, UPT, UR8, URZ, UPT ;  /* 0x0000003f0800728c */ /* 0x000fe4000bf05070 */
[----:B------:R-:W-:Y:S02]  /*23b0*/  ULEA UR8, UR18, UR7, 0xa ;  /* 0x0000000712087291 */ /* 0x000fe4000f8e503f */
[----:B------:R-:W-:Y:S02]  /*23c0*/  ULEA UR7, UR18, UR12, 0x8 ;  /* 0x0000000c12077291 */ /* 0x000fe4000f8e403f */
[----:B------:R-:W-:Y:S01]  /*23d0*/  UIADD3 UR19, UR8, 0x200, URZ ;  /* 0x0000020008137890 */ /* 0x000fe2000fffe03f */
[----:B------:R-:W-:Y:S02]  /*23e0*/  UMOV UR13, 0x80000020 ;  /* 0x80000020000d7882 */ /* 0x000fe40000000000 */
[----:B------:R-:W-:Y:S01]  /*23f0*/  UMOV UR12, UR8 ;  /* 0x00000008000c7c82 */ /* 0x000fe20008000000 */
[----:B------:R-:W-:Y:S01]  /*2400*/  UMOV UR15, 0x80000020 ;  /* 0x80000020000f7882 */ /* 0x000fe20000000000 */
[----:B------:R-:W-:Y:S01]  /*2410*/  UMOV UR14, UR7 ;  /* 0x00000007000e7c82 */ /* 0x000fe20008000000 */
[----:B------:R-:W-:Y:S01]  /*2420*/  UIADD3 UR6, UR6, 0x2, URZ ;  /* 0x0000000206067890 */ /* 0x000fe2000fffe03f */
[----:B------:R-:W-:Y:S01]  /*2430*/  QGMMA.64x64x32.F32.E4M3.E4M3 R56, gdesc[UR12], R56, UP0 ;  /* 0x00e000000c3879f3 */ /* 0x000fe2000bf00838 */
[----:B------:R-:W-:Y:S01]  /*2440*/  UMOV UR12, UR19 ;  /* 0x00000013000c7c82 */ /* 0x000fe20008000000 */
[----:B------:R-:W-:-:S02]  /*2450*/  UMOV UR13, 0x80000020 ;  /* 0x80000020000d7882 */ /* 0x000fc40000000000 */
[----:B------:R-:W-:Y:S01]  /*2460*/  QGMMA.64x64x32.F32.E4M3.E4M3 R24, gdesc[UR12], R24, UP0 ;  /* 0x00e000000c1879f3 */ /* 0x000fe2000bf00818 */
[----:B------:R-:W-:Y:S02]  /*2470*/  UIADD3 UR12, UR8, 0x2, URZ ;  /* 0x00000002080c7890 */ /* 0x000fe4000fffe03f */
[----:B------:R-:W-:Y:S02]  /*2480*/  UIADD3 UR14, UR7, 0x2, URZ ;  /* 0x00000002070e7890 */ /* 0x000fe4000fffe03f */
[----:B------:R-:W-:Y:S01]  /*2490*/  UIADD3 UR8, UR8, 0x202, URZ ;  /* 0x0000020208087890 */ /* 0x000fe2000fffe03f */
[----:B------:R-:W-:Y:S01]  /*24a0*/  UMOV UR13, 0x80000020 ;  /* 0x80000020000d7882 */ /* 0x000fe20000000000 */
[----:B------:R-:W-:Y:S01]  /*24b0*/  UMOV UR15, 0x80000020 ;  /* 0x80000020000f7882 */ /* 0x000fe20000000000 */
[----:B------:R-:W-:-:S04]  /*24c0*/  UISETP.NE.AND UP0, UPT, UR6, UR20, UPT ;  /* 0x000000140600728c */ /* 0x000fc8000bf05270 */
[----:B------:R-:W-:-:S06]  /*24d0*/  USEL UR7, URZ, 0x1, UP0 ;  /* 0x000000013f077887 */ /* 0x000fcc0008000000 */
[----:B------:R-:W-:Y:S01]  /*24e0*/  ISETP.NE.AND P0, PT, RZ, UR7, PT ;  /* 0x00000007ff007c0c */ /* 0x000fe2000bf05270 */
[----:B------:R-:W-:Y:S01]  /*24f0*/  QGMMA.64x64x32.F32.E4M3.E4M3 R56, gdesc[UR12], R56 ;  /* 0x00e000000c3879f3 */ /* 0x000fe20008700838 */
[----:B------:R-:W-:Y:S01]  /*2500*/  UMOV UR12, UR8 ;  /* 0x00000008000c7c82 */ /* 0x000fe20008000000 */
[----:B------:R-:W-:Y:S02]  /*2510*/  UMOV UR13, 0x80000020 ;  /* 0x80000020000d7882 */ /* 0x000fe40000000000 */
[----:B------:R-:W-:Y:S03]  /*2520*/  QGMMA.64x64x32.F32.E4M3.E4M3 R24, gdesc[UR12], R24, gsb0 ;  /* 0x00e000000c1879f3 */ /* 0x000fe60008000818 */
[----:B------:R-:W-:-:S05]  /*2530*/  WARPGROUP.DEPBAR.LE gsb0, 0x1 ;  /* 0x00008000000079c5 */ /* 0x000fca0000010100 */
[----:B------:R-:W-:Y:S05]  /*2540*/  @!P0 BRA `(.L_x_29) ;  /* 0x0000000400088947 */ /* 0x000fea0003800000 */
[----:B------:R-:W-:Y:S02]  /*2550*/  WARPGROUP.DEPBAR.LE gsb0, 0x0 ;  /* 0x00008000000079c5 */ /* 0x000fe40000010000 */
[----:B------:R-:W-:-:S01]  /*2560*/  FADD R147, R56, R147 ;  /* 0x0000009338937221 */ /* 0x000fc20000000000 */
[----:B------:R-:W-:Y:S01]  /*2570*/  FADD R142, R57, R142 ;  /* 0x0000008e398e7221 */ /* 0x000fe20000000000 */
        /* <DEDUP_REMOVED lines=62> */
[----:B------:R-:W-:-:S06]  /*2960*/  UMOV UR6, URZ ;  /* 0x0000003f00067c82 */ /* 0x000fcc0008000000 */
.L_x_29:
[----:B------:R-:W-:Y:S05]  /*2970*/  @!P1 BRA `(.L_x_30) ;  /* 0x0000000000049947 */ /* 0x000fea0003800000 */
[----:B------:R-:W-:Y:S01]  /*2980*/  BPT.TRAP 0x1 ;  /* 0x000000040000795c */ /* 0x000fe20000300000 */
.L_x_30:
[----:B------:R-:W-:-:S13]  /*2990*/  ISETP.NE.AND P0, PT, R6, RZ, PT ;  /* 0x000000ff0600720c */ /* 0x000fda0003f05270 */
[----:B01----:R-:W-:-:S05]  /*29a0*/  @P0 LEA R14, R13, UR10, 0x3 ;  /* 0x0000000a0d0e0c11 */ /* 0x003fca000f8e18ff */
[----:B------:R-:W-:-:S05]  /*29b0*/  @P0 VIADD R14, R14, 0x58 ;  /* 0x000000580e0e0836 */ /* 0x000fca0000000000 */
[----:B------:R-:W-:-:S04]  /*29c0*/  @P0 PRMT R14, R5, 0x654, R14 ;  /* 0x00000654050e0816 */ /* 0x000fc8000000000e */
[----:B------:R0:W-:Y:S01]  /*29d0*/  @P0 SYNCS.ARRIVE.TRANS64.RED.A1T0 RZ, [R14+URZ], RZ ;  /* 0x000000ff0eff09a7 */ /* 0x0001e2000810043f */
[----:B------:R-:W-:-:S13]  /*29e0*/  ISETP.GT.U32.AND P0, PT, R4, 0x1, PT ;  /* 0x000000010400780c */ /* 0x000fda0003f04070 */
[----:B0-----:R-:W-:Y:S05]  /*29f0*/  @P0 BRA `(.L_x_31) ;  /* 0x0000000000040947 */ /* 0x001fea0003800000 */
[----:B------:R-:W-:Y:S01]  /*2a00*/  BPT.TRAP 0x1 ;  /* 0x000000040000795c */ /* 0x000fe20000300000 */
.L_x_31:
[----:B------:R-:W-:Y:S01]  /*2a10*/  UIADD3 UR18, UR18, 0x1, URZ ;  /* 0x0000000112127890 */ /* 0x000fe2000fffe03f */
[C---:B------:R-:W-:Y:S01]  /*2a20*/  ISETP.GT.AND P1, PT, R12.reuse, 0x1, PT ;  /* 0x000000010c00780c */ /* 0x040fe20003f24270 */
[----:B------:R-:W-:Y:S02]  /*2a30*/  VIADD R13, R13, 0x1 ;  /* 0x000000010d0d7836 */ /* 0x000fe40000000000 */
[----:B------:R-:W-:Y:S01]  /*2a40*/  UISETP.NE.AND UP0, UPT, UR18, 0xb, UPT ;  /* 0x0000000b1200788c */ /* 0x000fe2000bf05270 */
[----:B------:R-:W-:Y:S02]  /*2a50*/  VIADD R12, R12, 0xffffffff ;  /* 0xffffffff0c0c7836 */ /* 0x000fe40000000000 */
[C---:B------:R-:W-:Y:S01]  /*2a60*/  ISETP.NE.AND P0, PT, R13.reuse, 0xb, PT ;  /* 0x0000000b0d00780c */ /* 0x040fe20003f05270 */
[----:B------:R-:W-:Y:S02]  /*2a70*/  USEL UR8, URZ, 0x1, UP0 ;  /* 0x000000013f087887 */ /* 0x000fe40008000000 */
[----:B------:R-:W-:Y:S01]  /*2a80*/  USEL UR18, UR18, URZ, UP0 ;  /* 0x0000003f12127287 */ /* 0x000fe20008000000 */
[----:B------:R-:W-:-:S03]  /*2a90*/  SEL R13, R13, RZ, P0 ;  /* 0x000000ff0d0d7207 */ /* 0x000fc60000000000 */
[----:B------:R-:W-:Y:S01]  /*2aa0*/  LOP3.LUT R16, R16, UR8, RZ, 0x3c, !PT ;  /* 0x0000000810107c12 */ /* 0x000fe2000f8e3cff */
[----:B------:R-:W-:Y:S01]  /*2ab0*/  UMOV UR8, 0x1 ;  /* 0x0000000100087882 */ /* 0x000fe20000000000 */
[----:B------:R-:W-:Y:S06]  /*2ac0*/  @P1 BRA `(.L_x_32) ;  /* 0xfffffff400dc1947 */ /* 0x000fec000383ffff */
.L_x_24:
[----:B------:R-:W-:Y:S01]  /*2ad0*/  UISETP.NE.AND UP0, UPT, UR6, URZ, UPT ;  /* 0x0000003f0600728c */ /* 0x000fe2000bf05270 */
[----:B01----:R-:W0:Y:S03]  /*2ae0*/  LDC R12, c[0x0][0x28c] ;  /* 0x0000a300ff0c7b82 */ /* 0x003e260000000800 */
[----:B------:R-:W-:-:S06]  /*2af0*/  USEL UR6, URZ, 0x1, !UP0 ;  /* 0x000000013f067887 */ /* 0x000fcc000c000000 */
[----:B------:R-:W-:Y:S02]  /*2b00*/  ISETP.NE.AND P0, PT, RZ, UR6, PT ;  /* 0x00000006ff007c0c */ /* 0x000fe4000bf05270 */
[----:B0-----:R-:W-:-:S11]  /*2b10*/  ISETP.GE.AND P1, PT, R12, 0x1, PT ;  /* 0x000000010c00780c */ /* 0x001fd60003f26270 */
[----:B------:R-:W-:Y:S05]  /*2b20*/  @!P0 BRA `(.L_x_33) ;  /* 0x0000000400048947 */ /* 0x000fea0003800000 */
[----:B------:R-:W-:Y:S02]  /*2b30*/  WARPGROUP.DEPBAR.LE gsb0, 0x0 ;  /* 0x00008000000079c5 */ /* 0x000fe40000010000 */
[----:B------:R-:W-:Y:S01]  /*2b40*/  FADD R147, R56, R147 ;  /* 0x0000009338937221 */ /* 0x000fe20000000000 */
        /* <DEDUP_REMOVED lines=62> */
[----:B------:R-:W-:-:S07]  /*2f30*/  FADD R20, R20, R55 ;  /* 0x0000003714147221 */ /* 0x000fce0000000000 */
.L_x_33:
[----:B------:R-:W-:Y:S02]  /*2f40*/  WARPGROUP.DEPBAR.LE gsb0, 0x0 ;  /* 0x00008000000079c5 */ /* 0x000fe40000010000 */
[----:B------:R-:W-:Y:S05]  /*2f50*/  @!P1 BRA `(.L_x_34) ;  /* 0x0000000000549947 */ /* 0x000fea0003800000 */
[----:B------:R-:W-:-:S13]  /*2f60*/  ISETP.NE.AND P0, PT, R144, 0x3, PT ;  /* 0x000000039000780c */ /* 0x000fda0003f05270 */
[----:B------:R-:W-:Y:S05]  /*2f70*/  @!P0 BRA `(.L_x_35) ;  /* 0x0000000000048947 */ /* 0x000fea0003800000 */
[----:B------:R-:W-:Y:S01]  /*2f80*/  BPT.TRAP 0x1 ;  /* 0x000000040000795c */ /* 0x000fe20000300000 */
.L_x_35:
[----:B------:R-:W-:Y:S01]  /*2f90*/  ISETP.NE.AND P0, PT, R6, RZ, PT ;  /* 0x000000ff0600720c */ /* 0x000fe20003f05270 */
[----:B------:R-:W-:Y:S01]  /*2fa0*/  BSSY B0, `(.L_x_36) ;  /* 0x000000e000007945 */ /* 0x000fe20003800000 */
[----:B------:R-:W-:-:S11]  /*2fb0*/  ISETP.GT.U32.AND P1, PT, R4, 0x1, PT ;  /* 0x000000010400780c */ /* 0x000fd60003f24070 */
[----:B------:R-:W-:Y:S05]  /*2fc0*/  @!P0 BRA `(.L_x_37) ;  /* 0x00000000002c8947 */ /* 0x000fea0003800000 */
[----:B------:R-:W-:-:S04]  /*2fd0*/  UISETP.LT.AND UP0, UPT, UR9, 0x1, UPT ;  /* 0x000000010900788c */ /* 0x000fc8000bf01270 */
[----:B------:R-:W-:-:S04]  /*2fe0*/  USEL UR8, UR9, 0x1, UP0 ;  /* 0x0000000109087887 */ /* 0x000fc80008000000 */
[----:B------:R-:W-:-:S04]  /*2ff0*/  UIADD3 UR8, UR5, UR9, -UR8 ;  /* 0x0000000905087290 */ /* 0x000fc8000fffe808 */
[----:B------:R-:W-:-:S04]  /*3000*/  UIMAD.WIDE.U32 UR6, UR8, -0x45d1745d, URZ ;  /* 0xba2e8ba3080678a5 */ /* 0x000fc8000f8e003f */
[----:B------:R-:W-:-:S04]  /*3010*/  USHF.R.U32.HI UR6, URZ, 0x3, UR7 ;  /* 0x000000033f067899 */ /* 0x000fc80008011607 */
[----:B------:R-:W-:-:S04]  /*3020*/  UIMAD UR8, UR6, -0xb, UR8 ;  /* 0xfffffff5060878a4 */ /* 0x000fc8000f8e0208 */
[----:B------:R-:W-:-:S04]  /*3030*/  ULEA UR8, UR8, UR10, 0x3 ;  /* 0x0000000a08087291 */ /* 0x000fc8000f8e183f */
[----:B------:R-:W-:-:S06]  /*3040*/  UIADD3 UR8, UR8, 0x58, URZ ;  /* 0x0000005808087890 */ /* 0x000fcc000fffe03f */
[----:B------:R-:W-:-:S05]  /*3050*/  IMAD.U32 R12, RZ, RZ, UR8 ;  /* 0x00000008ff0c7e24 */ /* 0x000fca000f8e00ff */
[----:B------:R-:W-:-:S04]  /*3060*/  PRMT R12, R5, 0x654, R12 ;  /* 0x00000654050c7816 */ /* 0x000fc8000000000c */
[----:B------:R0:W-:Y:S03]  /*3070*/  SYNCS.ARRIVE.TRANS64.RED.A1T0 RZ, [R12+URZ], RZ ;  /* 0x000000ff0cff79a7 */ /* 0x0001e6000810043f */
.L_x_37:
[----:B------:R-:W-:Y:S05]  /*3080*/  BSYNC B0 ;  /* 0x0000000000007941 */ /* 0x000fea0003800000 */
.L_x_36:
[----:B------:R-:W-:Y:S05]  /*3090*/  @P1 BRA `(.L_x_34) ;  /* 0x0000000000041947 */ /* 0x000fea0003800000 */
[----:B------:R-:W-:Y:S01]  /*30a0*/  BPT.TRAP 0x1 ;  /* 0x000000040000795c */ /* 0x000fe20000300000 */
.L_x_34:
[----:B------:R-:W1:Y:S01]  /*30b0*/  LDC R16, c[0x0][0x288] ;  /* 0x0000a200ff107b82 */ /* 0x000e620000000800 */
[----:B------:R-:W-:Y:S01]  /*30c0*/  IMAD.SHL.U32 R33, R11, 0x40, RZ ;  /* 0x000000400b217824 */ /* 0x000fe200078e00ff */
[--C-:B0-----:R-:W-:Y:S01]  /*30d0*/  SHF.R.U32.HI R12, RZ, 0x2, R0.reuse ;  /* 0x00000002ff0c7819 */ /* 0x101fe20000011600 */
[----:B------:R-:W-:Y:S01]  /*30e0*/  UIADD3 UR5, UR9, UR5, URZ ;  /* 0x0000000509057290 */ /* 0x000fe2000fffe03f */
[----:B------:R-:W-:Y:S01]  /*30f0*/  LOP3.LUT R14, R0, 0x60, RZ, 0xc0, !PT ;  /* 0x00000060000e7812 */ /* 0x000fe200078ec0ff */
[----:B------:R-:W-:Y:S01]  /*3100*/  IMAD.SHL.U32 R34, R10, 0x100, RZ ;  /* 0x000001000a227824 */ /* 0x000fe200078e00ff */
[----:B------:R-:W-:Y:S01]  /*3110*/  SHF.R.U32.HI R15, RZ, 0x7, R0 ;  /* 0x00000007ff0f7819 */ /* 0x000fe20000011600 */
[----:B------:R-:W-:Y:S01]  /*3120*/  UISETP.GT.U32.AND UP0, UPT, UR5, 0xa, UPT ;  /* 0x0000000a0500788c */ /* 0x000fe2000bf04070 */
[----:B------:R-:W-:Y:S01]  /*3130*/  LOP3.LUT R13, R12, 0x7, RZ, 0xc0, !PT ;  /* 0x000000070c0d7812 */ /* 0x000fe200078ec0ff */
[C---:B------:R-:W-:Y:S01]  /*3140*/  IMAD.SHL.U32 R26, R0.reuse, 0x2, RZ ;  /* 0x00000002001a7824 */ /* 0x040fe200078e00ff */
[----:B------:R-:W-:Y:S01]  /*3150*/  SHF.R.U32.HI R14, RZ, 0x1, R14 ;  /* 0x00000001ff0e7819 */ /* 0x000fe2000001160e */
[----:B------:R-:W-:Y:S01]  /*3160*/  ULDC UR12, c[0x0][0x284] ;  /* 0x0000a100000c7ab9 */ /* 0x000fe20000000800 */
[----:B------:R-:W-:Y:S01]  /*3170*/  LOP3.LUT R12, R15, 0x1, RZ, 0xc0, !PT ;  /* 0x000000010f0c7812 */ /* 0x000fe200078ec0ff */
[----:B------:R-:W-:Y:S01]  /*3180*/  UISETP.LT.U32.AND UP0, UPT, UR9, 0xb, UP0 ;  /* 0x0000000b0900788c */ /* 0x000fe20008701070 */
[----:B------:R-:W-:Y:S01]  /*3190*/  IADD3 R17, RZ, -R14, -R13 ;  /* 0x8000000eff117210 */ /* 0x000fe20007ffe80d */
[----:B------:R-:W-:Y:S01]  /*31a0*/  UISETP.GE.U32.AND UP1, UPT, UR9, 0xb, UPT ;  /* 0x0000000b0900788c */ /* 0x000fe2000bf26070 */
[----:B------:R-:W-:Y:S01]  /*31b0*/  LOP3.LUT R15, R0, 0x3, RZ, 0xc0, !PT ;  /* 0x00000003000f7812 */ /* 0x000fe200078ec0ff */
[C---:B------:R-:W-:Y:S01]  /*31c0*/  IMAD.SHL.U32 R24, R12.reuse, 0x40, RZ ;  /* 0x000000400c187824 */ /* 0x040fe200078e00ff */
[----:B------:R-:W-:Y:S01]  /*31d0*/  SHF.R.S32.HI R29, RZ, 0x1f, R7 ;  /* 0x0000001fff1d7819 */ /* 0x000fe20000011407 */
[----:B------:R-:W-:Y:S01]  /*31e0*/  UIMAD.WIDE.U32 UR6, UR5, -0x45d1745d, URZ ;  /* 0xba2e8ba3050678a5 */ /* 0x000fe2000f8e003f */
[C---:B------:R-:W-:Y:S01]  /*31f0*/  LOP3.LUT R26, R33.reuse, 0x6, R26, 0xf8, !PT ;  /* 0x00000006211a7812 */ /* 0x040fe200078ef81a */
[----:B------:R-:W-:Y:S01]  /*3200*/  USEL UR8, URZ, 0x1, !UP0 ;  /* 0x000000013f087887 */ /* 0x000fe2000c000000 */
[----:B------:R-:W-:Y:S01]  /*3210*/  IMAD R17, R12, -0x40, R17 ;  /* 0xffffffc00c117824 */ /* 0x000fe200078e0211 */
[----:B------:R-:W-:Y:S01]  /*3220*/  ULDC.64 UR10, c[0x0][0x5d0] ;  /* 0x00017400000a7ab9 */ /* 0x000fe20000000a00 */
[----:B-1----:R-:W-:Y:S01]  /*3230*/  ISETP.GE.AND P0, PT, R33, R16, PT ;  /* 0x000000102100720c */ /* 0x002fe20003f06270 */
[----:B------:R-:W-:Y:S01]  /*3240*/  IMAD R12, R15, -0x2, R16 ;  /* 0xfffffffe0f0c7824 */ /* 0x000fe200078e0210 */
[----:B------:R-:W-:Y:S01]  /*3250*/  SHF.R.S32.HI R27, RZ, 0x1f, R26 ;  /* 0x0000001fff1b7819 */ /* 0x000fe2000001141a */
[----:B------:R-:W-:Y:S01]  /*3260*/  IMAD R16, R29, UR10, RZ ;  /* 0x0000000a1d107c24 */ /* 0x000fe2000f8e02ff */
[----:B------:R-:W-:Y:S01]  /*3270*/  ISETP.GE.OR P0, PT, R34, UR12, P0 ;  /* 0x0000000c22007c0c */ /* 0x000fe20008706670 */
[----:B------:R-:W-:Y:S01]  /*3280*/  USHF.R.U32.HI UR6, URZ, 0x3, UR7 ;  /* 0x000000033f067899 */ /* 0x000fe20008011607 */
[----:B------:R-:W-:Y:S01]  /*3290*/  LOP3.LUT R35, R24, 0x40, R13, 0xe2, !PT ;  /* 0x0000004018237812 */ /* 0x000fe200078ee20d */
[----:B------:R-:W-:Y:S01]  /*32a0*/  ULOP3.LUT UR4, UR4, UR8, URZ, 0x3c, !UPT ;  /* 0x0000000804047292 */ /* 0x000fe2000f8e3c3f */
[----:B------:R-:W-:Y:S01]  /*32b0*/  IMAD.WIDE R24, R10, 0x100, RZ ;  /* 0x000001000a187825 */ /* 0x000fe200078e02ff */
[----:B------:R-:W-:Y:S01]  /*32c0*/  UIMAD UR5, UR6, -0xb, UR5 ;  /* 0xfffffff5060578a4 */ /* 0x000fe2000f8e0205 */
[----:B------:R-:W-:Y:S01]  /*32d0*/  IADD3 R34, -R34, UR12, R17 ;  /* 0x0000000c22227c10 */ /* 0x000fe2000fffe111 */
[----:B------:R-:W-:Y:S01]  /*32e0*/  @UP1 ULOP3.LUT UR4, UR4, 0x1, UR6, 0x78, !UPT ;  /* 0x0000000104041892 */ /* 0x000fe2000f8e7806 */
[C---:B------:R-:W-:Y:S01]  /*32f0*/  IMAD R13, R7.reuse, UR11, R16 ;  /* 0x0000000b070d7c24 */ /* 0x040fe2000f8e0210 */
[----:B------:R-:W-:Y:S01]  /*3300*/  LOP3.LUT R35, R24, R35, R14, 0xfe, !PT ;  /* 0x0000002318237212 */ /* 0x000fe200078efe0e */
[----:B------:R-:W-:-:S04]  /*3310*/  IMAD.WIDE.U32 R10, R7, UR10, R26 ;  /* 0x0000000a070a7c25 */ /* 0x000fc8000f8e001a */
[----:B------:R-:W-:Y:S02]  /*3320*/  IMAD.IADD R11, R11, 0x1, R13 ;  /* 0x000000010b0b7824 */ /* 0x000fe400078e020d */
[----:B------:R-:W-:Y:S02]  /*3330*/  IMAD.IADD R33, R12, 0x1, -R33 ;  /* 0x000000010c217824 */ /* 0x000fe400078e0a21 */
[----:B------:R-:W-:Y:S01]  /*3340*/  IMAD.MOV.U32 R32, RZ, RZ, -0x1 ;  /* 0xffffffffff207424 */ /* 0x000fe200078e00ff */
[----:B------:R-:W-:Y:S06]  /*3350*/  @P0 BRA `(.L_x_38) ;  /* 0x0000004800040947 */ /* 0x000fec0003800000 */
[----:B------:R-:W0:Y:S01]  /*3360*/  LDC.64 R30, c[0x0][0x5c8] ;  /* 0x00017200ff1e7b82 */ /* 0x000e220000000a00 */
[----:B------:R-:W-:Y:S01]  /*3370*/  ULDC.64 UR6, c[0x0][0x5c0] ;  /* 0x0001700000067ab9 */ /* 0x000fe20000000a00 */
[----:B------:R-:W-:Y:S01]  /*3380*/  BSSY B0, `(.L_x_38) ;  /* 0x000047e000007945 */ /* 0x000fe20003800000 */
[-C--:B0-----:R-:W-:Y:S02]  /*3390*/  IMAD R12, R25, R30.reuse, RZ ;  /* 0x0000001e190c7224 */ /* 0x081fe400078e02ff */
[----:B------:R-:W-:-:S04]  /*33a0*/  IMAD.WIDE.U32 R10, R35, R30, R10 ;  /* 0x0000001e230a7225 */ /* 0x000fc800078e000a */
[----:B------:R-:W-:Y:S01]  /*33b0*/  IMAD R15, R35, R31, R12 ;  /* 0x0000001f230f7224 */ /* 0x000fe200078e020c */
[----:B------:R-:W-:Y:S01]  /*33c0*/  IADD3 R16, P4, R10, UR6, RZ ;  /* 0x000000060a107c10 */ /* 0x000fe2000ff9e0ff */
[C---:B------:R-:W-:Y:S01]  /*33d0*/  IMAD.SHL.U32 R13, R30.reuse, 0x80, RZ ;  /* 0x000000801e0d7824 */ /* 0x040fe200078e00ff */
[C---:B------:R-:W-:Y:S01]  /*33e0*/  LEA R28, P2, R30.reuse, R10, 0x3 ;  /* 0x0000000a1e1c7211 */ /* 0x040fe200078418ff */
[----:B------:R-:W-:Y:S01]  /*33f0*/  IMAD.IADD R36, R11, 0x1, R15 ;  /* 0x000000010b247824 */ /* 0x000fe200078e020f */
[----:B------:R-:W-:Y:S02]  /*3400*/  SHF.L.U64.HI R11, R30, 0x7, R31 ;  /* 0x000000071e0b7819 */ /* 0x000fe4000001021f */
[----:B------:R-:W-:Y:S02]  /*3410*/  IADD3 R12, P1, P0, R10, UR6, R13 ;  /* 0x000000060a0c7c10 */ /* 0x000fe4000f83e00d */
[----:B------:R-:W-:Y:S02]  /*3420*/  IADD3.X R17, R36, UR7, RZ, P4, !PT ;  /* 0x0000000724117c10 */ /* 0x000fe4000a7fe4ff */
[----:B---3-5:R-:W-:-:S02]  /*3430*/  FSETP.NEU.AND P4, PT, R9, RZ, PT ;  /* 0x000000ff0900720b */ /* 0x028fc40003f8d000 */
[----:B------:R-:W-:Y:S02]  /*3440*/  LEA.HI.X R30, R30, R36, R31, 0x3, P2 ;  /* 0x000000241e1e7211 */ /* 0x000fe400010f1c1f */
[C---:B------:R-:W-:Y:S02]  /*3450*/  IADD3 R14, P2, R28.reuse, UR6, RZ ;  /* 0x000000061c0e7c10 */ /* 0x040fe4000ff5e0ff */
[----:B------:R-:W-:Y:S02]  /*3460*/  IADD3 R10, P5, P6, R28, UR6, R13 ;  /* 0x000000061c0a7c10 */ /* 0x000fe4000febe00d */
[--C-:B------:R-:W-:Y:S02]  /*3470*/  IADD3.X R13, R36, UR7, R11.reuse, P1, P0 ;  /* 0x00000007240d7c10 */ /* 0x100fe40008fe040b */
[C---:B------:R-:W-:Y:S02]  /*3480*/  IADD3.X R15, R30.reuse, UR7, RZ, P2, !PT ;  /* 0x000000071e0f7c10 */ /* 0x040fe400097fe4ff */
[----:B------:R-:W-:Y:S01]  /*3490*/  IADD3.X R11, R30, UR7, R11, P5, P6 ;  /* 0x000000071e0b7c10 */ /* 0x000fe2000afec40b */
[----:B------:R-:W-:Y:S06]  /*34a0*/  @!P4 BRA `(.L_x_39) ;  /* 0x00000034009cc947 */ /* 0x000fec0003800000 */
[----:B------:R-:W-:Y:S01]  /*34b0*/  ULDC.64 UR6, c[0x0][0x5b8] ;  /* 0x00016e0000067ab9 */ /* 0x000fe20000000a00 */
[----:B------:R-:W-:Y:S01]  /*34c0*/  ISETP.GE.AND P0, PT, R34, 0x1, PT ;  /* 0x000000012200780c */ /* 0x000fe20003f06270 */
[----:B------:R-:W-:Y:S01]  /*34d0*/  IMAD R28, R29, UR6, RZ ;  /* 0x000000061d1c7c24 */ /* 0x000fe2000f8e02ff */
[----:B------:R-:W-:Y:S01]  /*34e0*/  ULDC.64 UR10, c[0x0][0x5a8] ;  /* 0x00016a00000a7ab9 */ /* 0x000fe20000000a00 */
[----:B------:R-:W-:Y:S01]  /*34f0*/  IMAD.WIDE.U32 R26, R7, UR6, R26 ;  /* 0x00000006071a7c25 */ /* 0x000fe2000f8e001a */
[----:B------:R-:W-:Y:S01]  /*3500*/  ISETP.LT.OR P4, PT, R33, 0x1, !P0 ;  /* 0x000000012100780c */ /* 0x000fe20004781670 */
[----:B------:R-:W-:Y:S02]  /*3510*/  BSSY B1, `(.L_x_40) ;  /* 0x000000c000017945 */ /* 0x000fe40003800000 */
[----:B------:R-:W-:Y:S01]  /*3520*/  IMAD R7, R7, UR7, R28 ;  /* 0x0000000707077c24 */ /* 0x000fe2000f8e021c */
[----:B------:R-:W-:Y:S02]  /*3530*/  ULDC.64 UR6, c[0x0][0x5b0] ;  /* 0x00016c0000067ab9 */ /* 0x000fe40000000a00 */
[----:B------:R-:W-:-:S02]  /*3540*/  IMAD R30, R25, UR6, RZ ;  /* 0x00000006191e7c24 */ /* 0x000fc4000f8e02ff */
[----:B------:R-:W-:Y:S02]  /*3550*/  IMAD.IADD R27, R27, 0x1, R7 ;  /* 0x000000011b1b7824 */ /* 0x000fe400078e0207 */
[C---:B------:R-:W-:Y:S02]  /*3560*/  IMAD R7, R35.reuse, UR7, R30 ;  /* 0x0000000723077c24 */ /* 0x040fe4000f8e021e */
[----:B------:R-:W-:-:S03]  /*3570*/  IMAD.WIDE.U32 R28, R35, UR6, R26 ;  /* 0x00000006231c7c25 */ /* 0x000fc6000f8e001a */
[----:B------:R-:W-:-:S04]  /*3580*/  IADD3 R28, P1, R28, UR10, RZ ;  /* 0x0000000a1c1c7c10 */ /* 0x000fc8000ff3e0ff */
[--C-:B------:R-:W-:Y:S02]  /*3590*/  IADD3.X R29, R29, UR11, R7.reuse, P1, !PT ;  /* 0x0000000b1d1d7c10 */ /* 0x100fe40008ffe407 */
[----:B------:R-:W-:Y:S01]  /*35a0*/  PRMT R7, RZ, 0x7610, R7 ;  /* 0x00007610ff077816 */ /* 0x000fe20000000007 */
[----:B------:R-:W-:Y:S06]  /*35b0*/  @P4 BRA `(.L_x_41) ;  /* 0x0000000000044947 */ /* 0x000fec0003800000 */
[----:B------:R0:W5:Y:S02]  /*35c0*/  LDG.E.U8 R7, desc[UR16][R28.64] ;  /* 0x000000101c077981 */ /* 0x000164000c1e1100 */
.L_x_41:
[----:B------:R-:W-:Y:S05]  /*35d0*/  BSYNC B1 ;  /* 0x0000000000017941 */ /* 0x000fea0003800000 */
.L_x_40:
[----:B-----5:R-:W-:Y:S01]  /*35e0*/  LOP3.LUT R7, R7, 0xff, RZ, 0xc0, !PT ;  /* 0x000000ff07077812 */ /* 0x020fe200078ec0ff */
[----:B------:R-:W-:Y:S01]  /*35f0*/  BSSY B1, `(.L_x_42) ;  /* 0x000000b000017945 */ /* 0x000fe20003800000 */
[----:B------:R-:W-:Y:S02]  /*3600*/  ISETP.LT.OR P2, PT, R33, 0x2, !P0 ;  /* 0x000000022100780c */ /* 0x000fe40004741670 */
[----:B------:R-:W-:-:S05]  /*3610*/  F2FP.F16.E4M3.UNPACK_B R7, R7 ;  /* 0x00000007ff07723e */ /* 0x000fca00020006ff */
[----:B------:R-:W-:Y:S01]  /*3620*/  HADD2.F32 R30, -RZ, R7.H0_H0 ;  /* 0x20000007ff1e7230 */ /* 0x000fe20000004100 */
[----:B------:R-:W-:-:S04]  /*3630*/  PRMT R7, RZ, 0x7610, R7 ;  /* 0x00007610ff077816 */ /* 0x000fc80000000007 */
[----:B------:R-:W-:-:S04]  /*3640*/  FMUL R30, R30, R9 ;  /* 0x000000091e1e7220 */ /* 0x000fc80000400000 */
[----:B--2---:R-:W-:-:S05]  /*3650*/  FFMA R30, R147, R8, R30 ;  /* 0x00000008931e7223 */ /* 0x004fca000000001e */
[----:B------:R-:W-:-:S05]  /*3660*/  F2FP.SATFINITE.E4M3.F32.PACK_AB_MERGE_C R31, RZ, R30, RZ ;  /* 0x0000001eff1f723e */ /* 0x000fca00048070ff */
[----:B------:R1:W-:Y:S01]  /*3670*/  @!P4 STG.E.U8 desc[UR16][R16.64], R31 ;  /* 0x0000001f1000c986 */ /* 0x0003e2000c101110 */
[----:B------:R-:W-:Y:S05]  /*3680*/  @P2 BRA `(.L_x_43) ;  /* 0x0000000000042947 */ /* 0x000fea0003800000 */
[----:B------:R2:W5:Y:S02]  /*3690*/  LDG.E.U8 R7, desc[UR16][R28.64+0x1] ;  /* 0x000001101c077981 */ /* 0x000564000c1e1100 */
.L_x_43:
[----:B------:R-:W-:Y:S05]  /*36a0*/  BSYNC B1 ;  /* 0x0000000000017941 */ /* 0x000fea0003800000 */
.L_x_42:
[----:B-----5:R-:W-:Y:S01]  /*36b0*/  LOP3.LUT R7, R7, 0xff, RZ, 0xc0, !PT ;  /* 0x000000ff07077812 */ /* 0x020fe200078ec0ff */
[----:B------:R-:W-:Y:S01]  /*36c0*/  BSSY B1, `(.L_x_44) ;  /* 0x0000013000017945 */ /* 0x000fe20003800000 */
[----:B------:R-:W-:Y:S02]  /*36d0*/  IADD3 R37, P1, R35, 0x8, RZ ;  /* 0x0000000823257810 */ /* 0x000fe40007f3e0ff */
[----:B------:R-:W-:-:S03]  /*36e0*/  F2FP.F16.E4M3.UNPACK_B R7, R7 ;  /* 0x00000007ff07723e */ /* 0x000fc600020006ff */
[----:B-1----:R-:W-:Y:S01]  /*36f0*/  IMAD.X R31, RZ, RZ, R25, P1 ;  /* 0x000000ffff1f7224 */ /* 0x002fe200008e0619 */
[----:B------:R-:W-:Y:S01]  /*3700*/  ISETP.GE.AND P1, PT, R34, 0x9, PT ;  /* 0x000000092200780c */ /* 0x000fe20003f26270 */
[----:B------:R-:W-:Y:S02]  /*3710*/  HADD2.F32 R30, -RZ, R7.H0_H0 ;  /* 0x20000007ff1e7230 */ /* 0x000fe40000004100 */
[----:B------:R-:W-:Y:S01]  /*3720*/  IMAD R36, R31, UR6, RZ ;  /* 0x000000061f247c24 */ /* 0x000fe2000f8e02ff */
[----:B------:R-:W-:Y:S02]  /*3730*/  ISETP.LT.OR P5, PT, R33, 0x1, !P1 ;  /* 0x000000012100780c */ /* 0x000fe40004fa1670 */
[----:B------:R-:W-:Y:S01]  /*3740*/  FMUL R7, R30, R9 ;  /* 0x000000091e077220 */ /* 0x000fe20000400000 */
[----:B------:R-:W-:-:S04]  /*3750*/  IMAD.WIDE.U32 R30, R37, UR6, R26 ;  /* 0x00000006251e7c25 */ /* 0x000fc8000f8e001a */
[----:B------:R-:W-:Y:S01]  /*3760*/  FFMA R7, R142, R8, R7 ;  /* 0x000000088e077223 */ /* 0x000fe20000000007 */
[----:B------:R-:W-:Y:S01]  /*3770*/  IMAD R37, R37, UR7, R36 ;  /* 0x0000000725257c24 */ /* 0x000fe2000f8e0224 */
[----:B------:R-:W-:-:S03]  /*3780*/  IADD3 R30, P4, R30, UR10, RZ ;  /* 0x0000000a1e1e7c10 */ /* 0x000fc6000ff9e0ff */
[----:B------:R-:W-:Y:S02]  /*3790*/  F2FP.SATFINITE.E4M3.F32.PACK_AB_MERGE_C R39, RZ, R7, RZ ;  /* 0x00000007ff27723e */ /* 0x000fe400048070ff */
[----:B------:R-:W-:Y:S02]  /*37a0*/  IADD3.X R31, R31, UR11, R37, P4, !PT ;  /* 0x0000000b1f1f7c10 */ /* 0x000fe4000a7fe425 */
[----:B------:R-:W-:Y:S01]  /*37b0*/  PRMT R7, RZ, 0x7610, R7 ;  /* 0x00007610ff077816 */ /* 0x000fe20000000007 */
[----:B------:R1:W-:Y:S01]  /*37c0*/  @!P2 STG.E.U8 desc[UR16][R16.64+0x1], R39 ;  /* 0x000001271000a986 */ /* 0x0003e2000c101110 */
[----:B------:R-:W-:Y:S05]  /*37d0*/  @P5 BRA `(.L_x_45) ;  /* 0x0000000000045947 */ /* 0x000fea0003800000 */
[----:B------:R3:W5:Y:S02]  /*37e0*/  LDG.E.U8 R7, desc[UR16][R30.64] ;  /* 0x000000101e077981 */ /* 0x000764000c1e1100 */
.L_x_45:
[----:B------:R-:W-:Y:S05]  /*37f0*/  BSYNC B1 ;  /* 0x0000000000017941 */ /* 0x000fea0003800000 */
.L_x_44:
[----:B-----5:R-:W-:Y:S01]  /*3800*/  LOP3.LUT R7, R7, 0xff, RZ, 0xc0, !PT ;  /* 0x000000ff07077812 */ /* 0x020fe200078ec0ff */
[----:B------:R-:W-:Y:S01]  /*3810*/  BSSY B1, `(.L_x_46) ;  /* 0x000000b000017945 */ /* 0x000fe20003800000 */
[----:B------:R-:W-:Y:S02]  /*3820*/  ISETP.LT.OR P2, PT, R33, 0x2, !P1 ;  /* 0x000000022100780c */ /* 0x000fe40004f41670 */
[----:B------:R-:W-:-:S05]  /*3830*/  F2FP.F16.E4M3.UNPACK_B R7, R7 ;  /* 0x00000007ff07723e */ /* 0x000fca00020006ff */
[----:B------:R-:W-:Y:S01]  /*3840*/  HADD2.F32 R36, -RZ, R7.H0_H0 ;  /* 0x20000007ff247230 */ /* 0x000fe20000004100 */
[----:B------:R-:W-:-:S04]  /*3850*/  PRMT R7, RZ, 0x7610, R7 ;  /* 0x00007610ff077816 */ /* 0x000fc80000000007 */
[----:B------:R-:W-:-:S04]  /*3860*/  FMUL R36, R36, R9 ;  /* 0x0000000924247220 */ /* 0x000fc80000400000 */
[----:B------:R-:W-:-:S05]  /*3870*/  FFMA R36, R145, R8, R36 ;  /* 0x0000000891247223 */ /* 0x000fca0000000024 */
[----:B------:R-:W-:-:S05]  /*3880*/  F2FP.SATFINITE.E4M3.F32.PACK_AB_MERGE_C R37, RZ, R36, RZ ;  /* 0x00000024ff25723e */ /* 0x000fca00048070ff */
[----:B------:R4:W-:Y:S01]  /*3890*/  @!P5 STG.E.U8 desc[UR16][R14.64], R37 ;  /* 0x000000250e00d986 */ /* 0x0009e2000c101110 */
[----:B------:R-:W-:Y:S05]  /*38a0*/  @P2 BRA `(.L_x_47) ;  /* 0x0000000000042947 */ /* 0x000fea0003800000 */
[----:B------:R0:W5:Y:S02]  /*38b0*/  LDG.E.U8 R7, desc[UR16][R30.64+0x1] ;  /* 0x000001101e077981 */ /* 0x000164000c1e1100 */
.L_x_47:
[----:B------:R-:W-:Y:S05]  /*38c0*/  BSYNC B1 ;  /* 0x0000000000017941 */ /* 0x000fea0003800000 */
.L_x_46:
[----:B-----5:R-:W-:Y:S01]  /*38d0*/  LOP3.LUT R7, R7, 0xff, RZ, 0xc0, !PT ;  /* 0x000000ff07077812 */ /* 0x020fe200078ec0ff */
[----:B------:R-:W-:Y:S01]  /*38e0*/  BSSY B1, `(.L_x_48) ;  /* 0x000000b000017945 */ /* 0x000fe20003800000 */
[----:B------:R-:W-:Y:S02]  /*38f0*/  ISETP.LT.OR P4, PT, R33, 0x9, !P0 ;  /* 0x000000092100780c */ /* 0x000fe40004781670 */
[----:B------:R-:W-:-:S05]  /*3900*/  F2FP.F16.E4M3.UNPACK_B R7, R7 ;  /* 0x00000007ff07723e */ /* 0x000fca00020006ff */
[----:B------:R-:W-:-:S05]  /*3910*/  HADD2.F32 R36, -RZ, R7.H0_H0 ;  /* 0x20000007ff247230 */ /* 0x000fca0000004100 */
[----:B------:R-:W-:-:S04]  /*3920*/  FMUL R7, R36, R9 ;  /* 0x0000000924077220 */ /* 0x000fc80000400000 */
[----:B------:R-:W-:-:S05]  /*3930*/  FFMA R7, R140, R8, R7 ;  /* 0x000000088c077223 */ /* 0x000fca0000000007 */
[----:B----4-:R-:W-:Y:S02]  /*3940*/  F2FP.SATFINITE.E4M3.F32.PACK_AB_MERGE_C R37, RZ, R7, RZ ;  /* 0x00000007ff25723e */ /* 0x010fe400048070ff */
[----:B------:R-:W-:-:S03]  /*3950*/  PRMT R7, RZ, 0x7610, R7 ;  /* 0x00007610ff077816 */ /* 0x000fc60000000007 */
[----:B------:R4:W-:Y:S01]  /*3960*/  @!P2 STG.E.U8 desc[UR16][R14.64+0x1], R37 ;  /* 0x000001250e00a986 */ /* 0x0009e2000c101110 */
[----:B------:R-:W-:Y:S05]  /*3970*/  @P4 BRA `(.L_x_49) ;  /* 0x0000000000044947 */ /* 0x000fea0003800000 */
[----:B------:R0:W5:Y:S02]  /*3980*/  LDG.E.U8 R7, desc[UR16][R28.64+0x8] ;  /* 0x000008101c077981 */ /* 0x000164000c1e1100 */
.L_x_49:
[----:B------:R-:W-:Y:S05]  /*3990*/  BSYNC B1 ;  /* 0x0000000000017941 */ /* 0x000fea0003800000 */
.L_x_48:
        /* <DEDUP_REMOVED lines=8> */
[----:B----4-:R-:W-:-:S05]  /*3a20*/  F2FP.SATFINITE.E4M3.F32.PACK_AB_MERGE_C R37, RZ, R36, RZ ;  /* 0x00000024ff25723e */ /* 0x010fca00048070ff */
[----:B------:R4:W-:Y:S01]  /*3a30*/  @!P4 STG.E.U8 desc[UR16][R16.64+0x8], R37 ;  /* 0x000008251000c986 */ /* 0x0009e2000c101110 */
[----:B------:R-:W-:Y:S05]  /*3a40*/  @P2 BRA `(.L_x_51) ;  /* 0x0000000000042947 */ /* 0x000fea0003800000 */
[----:B------:R0:W5:Y:S02]  /*3a50*/  LDG.E.U8 R7, desc[UR16][R28.64+0x9] ;  /* 0x000009101c077981 */ /* 0x000164000c1e1100 */
.L_x_51:
[----:B------:R-:W-:Y:S05]  /*3a60*/  BSYNC B1 ;  /* 0x0000000000017941 */ /* 0x000fea0003800000 */
.L_x_50:
        /* <DEDUP_REMOVED lines=12> */
.L_x_53:
[----:B------:R-:W-:Y:S05]  /*3b30*/  BSYNC B1 ;  /* 0x0000000000017941 */ /* 0x000fea0003800000 */
.L_x_52:
        /* <DEDUP_REMOVED lines=12> */
.L_x_55:
[----:B------:R-:W-:Y:S05]  /*3c00*/  BSYNC B1 ;  /* 0x0000000000017941 */ /* 0x000fea0003800000 */
.L_x_54:
        /* <DEDUP_REMOVED lines=12> */
.L_x_57:
[----:B------:R-:W-:Y:S05]  /*3cd0*/  BSYNC B1 ;  /* 0x0000000000017941 */ /* 0x000fea0003800000 */
.L_x_56:
        /* <DEDUP_REMOVED lines=12> */
.L_x_59:
[----:B------:R-:W-:Y:S05]  /*3da0*/  BSYNC B1 ;  /* 0x0000000000017941 */ /* 0x000fea0003800000 */
.L_x_58:
        /* <DEDUP_REMOVED lines=12> */
.L_x_61:
[----:B------:R-:W-:Y:S05]  /*3e70*/  BSYNC B1 ;  /* 0x0000000000017941 */ /* 0x000fea0003800000 */
.L_x_60:
        /* <DEDUP_REMOVED lines=12> */
.L_x_63:
[----:B------:R-:W-:Y:S05]  /*3f40*/  BSYNC B1 ;  /* 0x0000000000017941 */ /* 0x000fea0003800000 */
.L_x_62:
        /* <DEDUP_REMOVED lines=12> */
.L_x_65:
[----:B------:R-:W-:Y:S05]  /*4010*/  BSYNC B1 ;  /* 0x0000000000017941 */ /* 0x000fea0003800000 */
.L_x_64:
        /* <DEDUP_REMOVED lines=12> */
.L_x_67:
[----:B------:R-:W-:Y:S05]  /*40e0*/  BSYNC B1 ;  /* 0x0000000000017941 */ /* 0x000fea0003800000 */
.L_x_66:
        /* <DEDUP_REMOVED lines=12> */
.L_x_69:
[----:B------:R-:W-:Y:S05]  /*41b0*/  BSYNC B1 ;  /* 0x0000000000017941 */ /* 0x000fea0003800000 */
.L_x_68:
        /* <DEDUP_REMOVED lines=12> */
.L_x_71:
[----:B------:R-:W-:Y:S05]  /*4280*/  BSYNC B1 ;  /* 0x0000000000017941 */ /* 0x000fea0003800000 */
.L_x_70:
        /* <DEDUP_REMOVED lines=12> */
.L_x_73:
[----:B------:R-:W-:Y:S05]  /*4350*/  BSYNC B1 ;  /* 0x0000000000017941 */ /* 0x000fea0003800000 */
.L_x_72:
        /* <DEDUP_REMOVED lines=12> */
.L_x_75:
[----:B------:R-:W-:Y:S05]  /*4420*/  BSYNC B1 ;  /* 0x0000000000017941 */ /* 0x000fea0003800000 */
.L_x_74:
        /* <DEDUP_REMOVED lines=12> */
.L_x_77:
[----:B------:R-:W-:Y:S05]  /*44f0*/  BSYNC B1 ;  /* 0x0000000000017941 */ /* 0x000fea0003800000 */
.L_x_76:
        /* <DEDUP_REMOVED lines=12> */
.L_x_79:
[----:B------:R-:W-:Y:S05]  /*45c0*/  BSYNC B1 ;  /* 0x0000000000017941 */ /* 0x000fea0003800000 */
.L_x_78:
        /* <DEDUP_REMOVED lines=12> */
.L_x_81:
[----:B------:R-:W-:Y:S05]  /*4690*/  BSYNC B1 ;  /* 0x0000000000017941 */ /* 0x000fea0003800000 */
.L_x_80:
        /* <DEDUP_REMOVED lines=12> */
.L_x_83:
[----:B------:R-:W-:Y:S05]  /*4760*/  BSYNC B1 ;  /* 0x0000000000017941 */ /* 0x000fea0003800000 */
.L_x_82:
        /* <DEDUP_REMOVED lines=12> */
.L_x_85:
[----:B------:R-:W-:Y:S05]  /*4830*/  BSYNC B1 ;  /* 0x0000000000017941 */ /* 0x000fea0003800000 */
.L_x_84:
        /* <DEDUP_REMOVED lines=12> */
.L_x_87:
[----:B------:R-:W-:Y:S05]  /*4900*/  BSYNC B1 ;  /* 0x0000000000017941 */ /* 0x000fea0003800000 */
.L_x_86:
        /* <DEDUP_REMOVED lines=12> */
.L_x_89:
[----:B------:R-:W-:Y:S05]  /*49d0*/  BSYNC B1 ;  /* 0x0000000000017941 */ /* 0x000fea0003800000 */
.L_x_88:
        /* <DEDUP_REMOVED lines=12> */
.L_x_91:
[----:B------:R-:W-:Y:S05]  /*4aa0*/  BSYNC B1 ;  /* 0x0000000000017941 */ /* 0x000fea0003800000 */
.L_x_90:
        /* <DEDUP_REMOVED lines=12> */
.L_x_93:
[----:B------:R-:W-:Y:S05]  /*4b70*/  BSYNC B1 ;  /* 0x0000000000017941 */ /* 0x000fea0003800000 */
.L_x_92:
        /* <DEDUP_REMOVED lines=12> */
.L_x_95:
[----:B------:R-:W-:Y:S05]  /*4c40*/  BSYNC B1 ;  /* 0x0000000000017941 */ /* 0x000fea0003800000 */
.L_x_94:
        /* <DEDUP_REMOVED lines=12> */
.L_x_97:
[----:B------:R-:W-:Y:S05]  /*4d10*/  BSYNC B1 ;  /* 0x0000000000017941 */ /* 0x000fea0003800000 */
.L_x_96:
        /* <DEDUP_REMOVED lines=12> */
.L_x_99:
[----:B------:R-:W-:Y:S05]  /*4de0*/  BSYNC B1 ;  /* 0x0000000000017941 */ /* 0x000fea0003800000 */
.L_x_98:
[----:B-----5:R-:W-:Y:S01]  /*4df0*/  LOP3.LUT R7, R7, 0xff, RZ, 0xc0, !PT ;  /* 0x000000ff07077812 */ /* 0x020fe200078ec0ff */
[----:B------:R-:W-:Y:S01]  /*4e00*/  BSSY B1, `(.L_x_100) ;  /* 0x000000b000017945 */ /* 0x000fe20003800000 */
[----:B------:R-:W-:Y:S02]  /*4e10*/  ISETP.LT.OR P2, PT, R33, 0x39, !P1 ;  /* 0x000000392100780c */ /* 0x000fe40004f41670 */
[----:B------:R-:W-:-:S05]  /*4e20*/  F2FP.F16.E4M3.UNPACK_B R7, R7 ;  /* 0x00000007ff07723e */ /* 0x000fca00020006ff */
[----:B0-2---:R-:W-:-:S05]  /*4e30*/  HADD2.F32 R28, -RZ, R7.H0_H0 ;  /* 0x20000007ff1c7230 */ /* 0x005fca0000004100 */
[----:B------:R-:W-:-:S04]  /*4e40*/  FMUL R7, R28, R9 ;  /* 0x000000091c077220 */ /* 0x000fc80000400000 */
[----:B------:R-:W-:-:S05]  /*4e50*/  FFMA R7, R114, R8, R7 ;  /* 0x0000000872077223 */ /* 0x000fca0000000007 */
[----:B------:R-:W-:Y:S02]  /*4e60*/  F2FP.SATFINITE.E4M3.F32.PACK_AB_MERGE_C R29, RZ, R7, RZ ;  /* 0x00000007ff1d723e */ /* 0x000fe400048070ff */
[----:B------:R-:W-:-:S03]  /*4e70*/  PRMT R7, RZ, 0x7610, R7 ;  /* 0x00007610ff077816 */ /* 0x000fc60000000007 */
[----:B------:R0:W-:Y:S01]  /*4e80*/  @!P0 STG.E.U8 desc[UR16][R16.64+0x39], R29 ;  /* 0x0000391d10008986 */ /* 0x0001e2000c101110 */
[----:B------:R-:W-:Y:S05]  /*4e90*/  @P2 BRA `(.L_x_101) ;  /* 0x0000000000042947 */ /* 0x000fea0003800000 */
[----:B------:R2:W5:Y:S02]  /*4ea0*/  LDG.E.U8 R7, desc[UR16][R30.64+0x38] ;  /* 0x000038101e077981 */ /* 0x000564000c1e1100 */
.L_x_101:
[----:B------:R-:W-:Y:S05]  /*4eb0*/  BSYNC B1 ;  /* 0x0000000000017941 */ /* 0x000fea0003800000 */
.L_x_100:
[----:B-----5:R-:W-:Y:S01]  /*4ec0*/  LOP3.LUT R7, R7, 0xff, RZ, 0xc0, !PT ;  /* 0x000000ff07077812 */ /* 0x020fe200078ec0ff */
[----:B------:R-:W-:Y:S01]  /*4ed0*/  BSSY B1, `(.L_x_102) ;  /* 0x000000b000017945 */ /* 0x000fe20003800000 */
[----:B------:R-:W-:Y:S02]  /*4ee0*/  ISETP.LT.OR P1, PT, R33, 0x3a, !P1 ;  /* 0x0000003a2100780c */ /* 0x000fe40004f21670 */
[----:B------:R-:W-:-:S05]  /*4ef0*/  F2FP.F16.E4M3.UNPACK_B R7, R7 ;  /* 0x00000007ff07723e */ /* 0x000fca00020006ff */
[----:B01--4-:R-:W-:Y:S01]  /*4f00*/  HADD2.F32 R16, -RZ, R7.H0_H0 ;  /* 0x20000007ff107230 */ /* 0x013fe20000004100 */
[----:B------:R-:W-:-:S04]  /*4f10*/  PRMT R7, RZ, 0x7610, R7 ;  /* 0x00007610ff077816 */ /* 0x000fc80000000007 */
[----:B------:R-:W-:-:S04]  /*4f20*/  FMUL R16, R16, R9 ;  /* 0x0000000910107220 */ /* 0x000fc80000400000 */
[----:B------:R-:W-:-:S05]  /*4f30*/  FFMA R16, R117, R8, R16 ;  /* 0x0000000875107223 */ /* 0x000fca0000000010 */
[----:B------:R-:W-:-:S05]  /*4f40*/  F2FP.SATFINITE.E4M3.F32.PACK_AB_MERGE_C R17, RZ, R16, RZ ;  /* 0x00000010ff11723e */ /* 0x000fca00048070ff */
[----:B------:R0:W-:Y:S01]  /*4f50*/  @!P2 STG.E.U8 desc[UR16][R14.64+0x38], R17 ;  /* 0x000038110e00a986 */ /* 0x0001e2000c101110 */
[----:B------:R-:W-:Y:S05]  /*4f60*/  @P1 BRA `(.L_x_103) ;  /* 0x0000000000041947 */ /* 0x000fea0003800000 */
[----:B------:R1:W5:Y:S02]  /*4f70*/  LDG.E.U8 R7, desc[UR16][R30.64+0x39] ;  /* 0x000039101e077981 */ /* 0x000364000c1e1100 */
.L_x_103:
[----:B------:R-:W-:Y:S05]  /*4f80*/  BSYNC B1 ;  /* 0x0000000000017941 */ /* 0x000fea0003800000 */
.L_x_102:
[----:B-----5:R-:W-:Y:S01]  /*4f90*/  LOP3.LUT R7, R7, 0xff, RZ, 0xc0, !PT ;  /* 0x000000ff07077812 */ /* 0x020fe200078ec0ff */
[----:B------:R-:W-:Y:S01]  /*4fa0*/  BSSY B1, `(.L_x_104) ;  /* 0x0000013000017945 */ /* 0x000fe20003800000 */
[----:B------:R-:W-:Y:S02]  /*4fb0*/  IADD3 R29, P0, R35, 0x80, RZ ;  /* 0x00000080231d7810 */ /* 0x000fe40007f1e0ff */
[----:B------:R-:W-:-:S03]  /*4fc0*/  F2FP.F16.E4M3.UNPACK_B R7, R7 ;  /* 0x00000007ff07723e */ /* 0x000fc600020006ff */
[----:B0-----:R-:W-:Y:S01]  /*4fd0*/  IMAD.X R17, RZ, RZ, R25, P0 ;  /* 0x000000ffff117224 */ /* 0x001fe200000e0619 */
        /* <DEDUP_REMOVED lines=9> */
[----:B-123--:R-:W-:Y:S02]  /*5070*/  F2FP.SATFINITE.E4M3.F32.PACK_AB_MERGE_C R31, RZ, R7, RZ ;  /* 0x00000007ff1f723e */ /* 0x00efe400048070ff */
[----:B------:R-:W-:Y:S02]  /*5080*/  IADD3.X R17, R17, UR11, R29, P2, !PT ;  /* 0x0000000b11117c10 */ /* 0x000fe400097fe41d */
[----:B------:R-:W-:Y:S01]  /*5090*/  PRMT R7, RZ, 0x7610, R7 ;  /* 0x00007610ff077816 */ /* 0x000fe20000000007 */
[----:B------:R0:W-:Y:S01]  /*50a0*/  @!P1 STG.E.U8 desc[UR16][R14.64+0x39], R31 ;  /* 0x0000391f0e009986 */ /* 0x0001e2000c101110 */
[----:B------:R-:W-:Y:S05]  /*50b0*/  @P4 BRA `(.L_x_105) ;  /* 0x0000000000044947 */ /* 0x000fea0003800000 */
[----:B------:R1:W5:Y:S02]  /*50c0*/  LDG.E.U8 R7, desc[UR16][R16.64] ;  /* 0x0000001010077981 */ /* 0x000364000c1e1100 */
.L_x_105:
[----:B------:R-:W-:Y:S05]  /*50d0*/  BSYNC B1 ;  /* 0x0000000000017941 */ /* 0x000fea0003800000 */
.L_x_104:
[----:B-----5:R-:W-:Y:S01]  /*50e0*/  LOP3.LUT R7, R7, 0xff, RZ, 0xc0, !PT ;  /* 0x000000ff07077812 */ /* 0x020fe200078ec0ff */
[----:B------:R-:W-:Y:S01]  /*50f0*/  BSSY B1, `(.L_x_106) ;  /* 0x000000b000017945 */ /* 0x000fe20003800000 */
[----:B------:R-:W-:Y:S02]  /*5100*/  ISETP.LT.OR P2, PT, R33, 0x2, !P0 ;  /* 0x000000022100780c */ /* 0x000fe40004741670 */
[----:B------:R-:W-:-:S05]  /*5110*/  F2FP.F16.E4M3.UNPACK_B R7, R7 ;  /* 0x00000007ff07723e */ /* 0x000fca00020006ff */
[----:B0-----:R-:W-:Y:S01]  /*5120*/  HADD2.F32 R14, -RZ, R7.H0_H0 ;  /* 0x20000007ff0e7230 */ /* 0x001fe20000004100 */
[----:B------:R-:W-:-:S04]  /*5130*/  PRMT R7, RZ, 0x7610, R7 ;  /* 0x00007610ff077816 */ /* 0x000fc80000000007 */
[----:B------:R-:W-:-:S04]  /*5140*/  FMUL R14, R14, R9 ;  /* 0x000000090e0e7220 */ /* 0x000fc80000400000 */
[----:B------:R-:W-:-:S05]  /*5150*/  FFMA R14, R115, R8, R14 ;  /* 0x00000008730e7223 */ /* 0x000fca000000000e */
[----:B------:R-:W-:-:S05]  /*5160*/  F2FP.SATFINITE.E4M3.F32.PACK_AB_MERGE_C R15, RZ, R14, RZ ;  /* 0x0000000eff0f723e */ /* 0x000fca00048070ff */
[----:B------:R0:W-:Y:S01]  /*5170*/  @!P4 STG.E.U8 desc[UR16][R12.64], R15 ;  /* 0x0000000f0c00c986 */ /* 0x0001e2000c101110 */
[----:B------:R-:W-:Y:S05]  /*5180*/  @P2 BRA `(.L_x_107) ;  /* 0x0000000000042947 */ /* 0x000fea0003800000 */
[----:B------:R2:W5:Y:S02]  /*5190*/  LDG.E.U8 R7, desc[UR16][R16.64+0x1] ;  /* 0x0000011010077981 */ /* 0x000564000c1e1100 */
.L_x_107:
[----:B------:R-:W-:Y:S05]  /*51a0*/  BSYNC B1 ;  /* 0x0000000000017941 */ /* 0x000fea0003800000 */
.L_x_106:
[----:B-----5:R-:W-:Y:S01]  /*51b0*/  LOP3.LUT R7, R7, 0xff, RZ, 0xc0, !PT ;  /* 0x000000ff07077812 */ /* 0x020fe200078ec0ff */
[----:B------:R-:W-:Y:S01]  /*51c0*/  BSSY B1, `(.L_x_108) ;  /* 0x0000013000017945 */ /* 0x000fe20003800000 */
[----:B------:R-:W-:Y:S02]  /*51d0*/  IADD3 R35, P1, R35, 0x88, RZ ;  /* 0x0000008823237810 */ /* 0x000fe40007f3e0ff */
[----:B------:R-:W-:-:S03]  /*51e0*/  F2FP.F16.E4M3.UNPACK_B R7, R7 ;  /* 0x00000007ff07723e */ /* 0x000fc600020006ff */
[----:B------:R-:W-:Y:S01]  /*51f0*/  IMAD.X R24, RZ, RZ, R25, P1 ;  /* 0x000000ffff187224 */ /* 0x000fe200008e0619 */
[----:B------:R-:W-:Y:S01]  /*5200*/  ISETP.GE.AND P1, PT, R34, 0x89, PT ;  /* 0x000000892200780c */ /* 0x000fe20003f26270 */
[----:B------:R-:W-:Y:S02]  /*5210*/  HADD2.F32 R14, -RZ, R7.H0_H0 ;  /* 0x20000007ff0e7230 */ /* 0x000fe40000004100 */
[----:B------:R-:W-:Y:S01]  /*5220*/  IMAD R24, R24, UR6, RZ ;  /* 0x0000000618187c24 */ /* 0x000fe2000f8e02ff */
[----:B------:R-:W-:Y:S01]  /*5230*/  ISETP.LT.OR P5, PT, R33, 0x1, !P1 ;  /* 0x000000012100780c */ /* 0x000fe20004fa1670 */
[----:B------:R-:W-:-:S04]  /*5240*/  IMAD.WIDE.U32 R26, R35, UR6, R26 ;  /* 0x00000006231a7c25 */ /* 0x000fc8000f8e001a */
[----:B------:R-:W-:Y:S01]  /*5250*/  FMUL R7, R14, R9 ;  /* 0x000000090e077220 */ /* 0x000fe20000400000 */
[----:B------:R-:W-:-:S03]  /*5260*/  IMAD R35, R35, UR7, R24 ;  /* 0x0000000723237c24 */ /* 0x000fc6000f8e0218 */
[----:B------:R-:W-:Y:S01]  /*5270*/  FFMA R7, R110, R8, R7 ;  /* 0x000000086e077223 */ /* 0x000fe20000000007 */
[----:B------:R-:W-:-:S04]  /*5280*/  IADD3 R14, P4, R26, UR10, RZ ;  /* 0x0000000a1a0e7c10 */ /* 0x000fc8000ff9e0ff */
[----:B------:R-:W-:Y:S02]  /*5290*/  F2FP.SATFINITE.E4M3.F32.PACK_AB_MERGE_C R25, RZ, R7, RZ ;  /* 0x00000007ff19723e */ /* 0x000fe400048070ff */
[----:B0-----:R-:W-:Y:S02]  /*52a0*/  IADD3.X R15, R27, UR11, R35, P4, !PT ;  /* 0x0000000b1b0f7c10 */ /* 0x001fe4000a7fe423 */
[----:B------:R-:W-:Y:S01]  /*52b0*/  PRMT R7, RZ, 0x7610, R7 ;  /* 0x00007610ff077816 */ /* 0x000fe20000000007 */
[----:B------:R0:W-:Y:S01]  /*52c0*/  @!P2 STG.E.U8 desc[UR16][R12.64+0x1], R25 ;  /* 0x000001190c00a986 */ /* 0x0001e2000c101110 */
[----:B------:R-:W-:Y:S05]  /*52d0*/  @P5 BRA `(.L_x_109) ;  /* 0x0000000000045947 */ /* 0x000fea0003800000 */
[----:B------:R3:W5:Y:S02]  /*52e0*/  LDG.E.U8 R7, desc[UR16][R14.64] ;  /* 0x000000100e077981 */ /* 0x000764000c1e1100 */
.L_x_109:
[----:B------:R-:W-:Y:S05]  /*52f0*/  BSYNC B1 ;  /* 0x0000000000017941 */ /* 0x000fea0003800000 */
.L_x_108:
        /* <DEDUP_REMOVED lines=8> */
[----:B0-----:R-:W-:-:S05]  /*5380*/  F2FP.SATFINITE.E4M3.F32.PACK_AB_MERGE_C R25, RZ, R24, RZ ;  /* 0x00000018ff19723e */ /* 0x001fca00048070ff */
[----:B------:R0:W-:Y:S01]  /*5390*/  @!P5 STG.E.U8 desc[UR16][R10.64], R25 ;  /* 0x000000190a00d986 */ /* 0x0001e2000c101110 */
[----:B------:R-:W-:Y:S05]  /*53a0*/  @P2 BRA `(.L_x_111) ;  /* 0x0000000000042947 */ /* 0x000fea0003800000 */
[----:B------:R4:W5:Y:S02]  /*53b0*/  LDG.E.U8 R7, desc[UR16][R14.64+0x1] ;  /* 0x000001100e077981 */ /* 0x000964000c1e1100 */
.L_x_111:
[----:B------:R-:W-:Y:S05]  /*53c0*/  BSYNC B1 ;  /* 0x0000000000017941 */ /* 0x000fea0003800000 */
.L_x_110:
[----:B-----5:R-:W-:Y:S01]  /*53d0*/  LOP3.LUT R7, R7, 0xff, RZ, 0xc0, !PT ;  /* 0x000000ff07077812 */ /* 0x020fe200078ec0ff */
[----:B------:R-:W-:Y:S01]  /*53e0*/  BSSY B1, `(.L_x_112) ;  /* 0x000000b000017945 */ /* 0x000fe20003800000 */
[----:B------:R-:W-:Y:S02]  /*53f0*/  ISETP.LT.OR P4, PT, R33, 0x9, !P0 ;  /* 0x000000092100780c */ /* 0x000fe40004781670 */
[----:B------:R-:W-:-:S05]  /*5400*/  F2FP.F16.E4M3.UNPACK_B R7, R7 ;  /* 0x00000007ff07723e */ /* 0x000fca00020006ff */
[----:B------:R-:W-:-:S05]  /*5410*/  HADD2.F32 R24, -RZ, R7.H0_H0 ;  /* 0x20000007ff187230 */ /* 0x000fca0000004100 */
[----:B------:R-:W-:-:S04]  /*5420*/  FMUL R7, R24, R9 ;  /* 0x0000000918077220 */ /* 0x000fc80000400000 */
[----:B------:R-:W-:-:S05]  /*5430*/  FFMA R7, R108, R8, R7 ;  /* 0x000000086c077223 */ /* 0x000fca0000000007 */
[----:B0-----:R-:W-:Y:S02]  /*5440*/  F2FP.SATFINITE.E4M3.F32.PACK_AB_MERGE_C R25, RZ, R7, RZ ;  /* 0x00000007ff19723e */ /* 0x001fe400048070ff */
[----:B------:R-:W-:-:S03]  /*5450*/  PRMT R7, RZ, 0x7610, R7 ;  /* 0x00007610ff077816 */ /* 0x000fc60000000007 */
[----:B------:R0:W-:Y:S01]  /*5460*/  @!P2 STG.E.U8 desc[UR16][R10.64+0x1], R25 ;  /* 0x000001190a00a986 */ /* 0x0001e2000c101110 */
[----:B------:R-:W-:Y:S05]  /*5470*/  @P4 BRA `(.L_x_113) ;  /* 0x0000000000044947 */ /* 0x000fea0003800000 */
[----:B------:R0:W5:Y:S02]  /*5480*/  LDG.E.U8 R7, desc[UR16][R16.64+0x8] ;  /* 0x0000081010077981 */ /* 0x000164000c1e1100 */
.L_x_113:
[----:B------:R-:W-:Y:S05]  /*5490*/  BSYNC B1 ;  /* 0x0000000000017941 */ /* 0x000fea0003800000 */
.L_x_112:
        /* <DEDUP_REMOVED lines=12> */
.L_x_115:
[----:B------:R-:W-:Y:S05]  /*5560*/  BSYNC B1 ;  /* 0x0000000000017941 */ /* 0x000fea0003800000 */
.L_x_114:
        /* <DEDUP_REMOVED lines=12> */
.L_x_117:
[----:B------:R-:W-:Y:S05]  /*5630*/  BSYNC B1 ;  /* 0x0000000000017941 */ /* 0x000fea0003800000 */
.L_x_116:
        /* <DEDUP_REMOVED lines=12> */
.L_x_119:
[----:B------:R-:W-:Y:S05]  /*5700*/  BSYNC B1 ;  /* 0x0000000000017941 */ /* 0x000fea0003800000 */
.L_x_118:
        /* <DEDUP_REMOVED lines=12> */
.L_x_121:
[----:B------:R-:W-:Y:S05]  /*57d0*/  BSYNC B1 ;  /* 0x0000000000017941 */ /* 0x000fea0003800000 */
.L_x_120:
        /* <DEDUP_REMOVED lines=12> */
.L_x_123:
[----:B------:R-:W-:Y:S05]  /*58a0*/  BSYNC B1 ;  /* 0x0000000000017941 */ /* 0x000fea0003800000 */
.L_x_122:
        /* <DEDUP_REMOVED lines=12> */
.L_x_125:
[----:B------:R-:W-:Y:S05]  /*5970*/  BSYNC B1 ;  /* 0x0000000000017941 */ /* 0x000fea0003800000 */
.L_x_124:
        /* <DEDUP_REMOVED lines=12> */
.L_x_127:
[----:B------:R-:W-:Y:S05]  /*5a40*/  BSYNC B1 ;  /* 0x0000000000017941 */ /* 0x000fea0003800000 */
.L_x_126:
        /* <DEDUP_REMOVED lines=12> */
.L_x_129:
[----:B------:R-:W-:Y:S05]  /*5b10*/  BSYNC B1 ;  /* 0x0000000000017941 */ /* 0x000fea0003800000 */
.L_x_128:
        /* <DEDUP_REMOVED lines=12> */
.L_x_131:
[----:B------:R-:W-:Y:S05]  /*5be0*/  BSYNC B1 ;  /* 0x0000000000017941 */ /* 0x000fea0003800000 */
.L_x_130:
        /* <DEDUP_REMOVED lines=12> */
.L_x_133:
[----:B------:R-:W-:Y:S05]  /*5cb0*/  BSYNC B1 ;  /* 0x0000000000017941 */ /* 0x000fea0003800000 */
.L_x_132:
        /* <DEDUP_REMOVED lines=12> */
.L_x_135:
[----:B------:R-:W-:Y:S05]  /*5d80*/  BSYNC B1 ;  /* 0x0000000000017941 */ /* 0x000fea0003800000 */
.L_x_134:
        /* <DEDUP_REMOVED lines=12> */
.L_x_137:
[----:B------:R-:W-:Y:S05]  /*5e50*/  BSYNC B1 ;  /* 0x0000000000017941 */ /* 0x000fea0003800000 */
.L_x_136:
        /* <DEDUP_REMOVED lines=12> */
.L_x_139:
[----:B------:R-:W-:Y:S05]  /*5f20*/  BSYNC B1 ;  /* 0x0000000000017941 */ /* 0x000fea0003800000 */
.L_x_138:
        /* <DEDUP_REMOVED lines=12> */
.L_x_141:
[----:B------:R-:W-:Y:S05]  /*5ff0*/  BSYNC B1 ;  /* 0x0000000000017941 */ /* 0x000fea0003800000 */
.L_x_140:
        /* <DEDUP_REMOVED lines=12> */
.L_x_143:
[----:B------:R-:W-:Y:S05]  /*60c0*/  BSYNC B1 ;  /* 0x0000000000017941 */ /* 0x000fea0003800000 */
.L_x_142:
        /* <DEDUP_REMOVED lines=12> */
.L_x_145:
[----:B------:R-:W-:Y:S05]  /*6190*/  BSYNC B1 ;  /* 0x0000000000017941 */ /* 0x000fea0003800000 */
.L_x_144:
        /* <DEDUP_REMOVED lines=12> */
.L_x_147:
[----:B------:R-:W-:Y:S05]  /*6260*/  BSYNC B1 ;  /* 0x0000000000017941 */ /* 0x000fea0003800000 */
.L_x_146:
        /* <DEDUP_REMOVED lines=12> */
.L_x_149:
[----:B------:R-:W-:Y:S05]  /*6330*/  BSYNC B1 ;  /* 0x0000000000017941 */ /* 0x000fea0003800000 */
.L_x_148:
        /* <DEDUP_REMOVED lines=12> */
.L_x_151:
[----:B------:R-:W-:Y:S05]  /*6400*/  BSYNC B1 ;  /* 0x0000000000017941 */ /* 0x000fea0003800000 */
.L_x_150:
        /* <DEDUP_REMOVED lines=12> */
.L_x_153:
[----:B------:R-:W-:Y:S05]  /*64d0*/  BSYNC B1 ;  /* 0x0000000000017941 */ /* 0x000fea0003800000 */
.L_x_152:
        /* <DEDUP_REMOVED lines=12> */
.L_x_155:
[----:B------:R-:W-:Y:S05]  /*65a0*/  BSYNC B1 ;  /* 0x0000000000017941 */ /* 0x000fea0003800000 */
.L_x_154:
        /* <DEDUP_REMOVED lines=12> */
.L_x_157:
[----:B------:R-:W-:Y:S05]  /*6670*/  BSYNC B1 ;  /* 0x0000000000017941 */ /* 0x000fea0003800000 */
.L_x_156:
        /* <DEDUP_REMOVED lines=12> */
.L_x_159:
[----:B------:R-:W-:Y:S05]  /*6740*/  BSYNC B1 ;  /* 0x0000000000017941 */ /* 0x000fea0003800000 */
.L_x_158:
        /* <DEDUP_REMOVED lines=12> */
.L_x_161:
[----:B------:R-:W-:Y:S05]  /*6810*/  BSYNC B1 ;  /* 0x0000000000017941 */ /* 0x000fea0003800000 */
.L_x_160:
        /* <DEDUP_REMOVED lines=12> */
.L_x_163:
[----:B------:R-:W-:Y:S05]  /*68e0*/  BSYNC B1 ;  /* 0x0000000000017941 */ /* 0x000fea0003800000 */
.L_x_162:
[----:B-----5:R-:W-:Y:S01]  /*68f0*/  LOP3.LUT R7, R7, 0xff, RZ, 0xc0, !PT ;  /* 0x000000ff07077812 */ /* 0x020fe200078ec0ff */
[----:B------:R-:W-:Y:S01]  /*6900*/  BSSY B1, `(.L_x_164) ;  /* 0x000000b000017945 */ /* 0x000fe20003800000 */
[----:B------:R-:W-:Y:S02]  /*6910*/  ISETP.LT.OR P2, PT, R33, 0x39, !P1 ;  /* 0x000000392100780c */ /* 0x000fe40004f41670 */
[----:B------:R-:W-:-:S05]  /*6920*/  F2FP.F16.E4M3.UNPACK_B R7, R7 ;  /* 0x00000007ff07723e */ /* 0x000fca00020006ff */
[----:B012---:R-:W-:-:S05]  /*6930*/  HADD2.F32 R16, -RZ, R7.H0_H0 ;  /* 0x20000007ff107230 */ /* 0x007fca0000004100 */
[----:B------:R-:W-:-:S04]  /*6940*/  FMUL R7, R16, R9 ;  /* 0x0000000910077220 */ /* 0x000fc80000400000 */
[----:B------:R-:W-:-:S05]  /*6950*/  FFMA R7, R18, R8, R7 ;  /* 0x0000000812077223 */ /* 0x000fca0000000007 */
[----:B------:R-:W-:Y:S02]  /*6960*/  F2FP.SATFINITE.E4M3.F32.PACK_AB_MERGE_C R17, RZ, R7, RZ ;  /* 0x00000007ff11723e */ /* 0x000fe400048070ff */
[----:B------:R-:W-:-:S03]  /*6970*/  PRMT R7, RZ, 0x7610, R7 ;  /* 0x00007610ff077816 */ /* 0x000fc60000000007 */
[----:B------:R0:W-:Y:S01]  /*6980*/  @!P0 STG.E.U8 desc[UR16][R12.64+0x39], R17 ;  /* 0x000039110c008986 */ /* 0x0001e2000c101110 */
[----:B------:R-:W-:Y:S05]  /*6990*/  @P2 BRA `(.L_x_165) ;  /* 0x0000000000042947 */ /* 0x000fea0003800000 */
[----:B------:R1:W5:Y:S02]  /*69a0*/  LDG.E.U8 R7, desc[UR16][R14.64+0x38] ;  /* 0x000038100e077981 */ /* 0x000364000c1e1100 */
.L_x_165:
[----:B------:R-:W-:Y:S05]  /*69b0*/  BSYNC B1 ;  /* 0x0000000000017941 */ /* 0x000fea0003800000 */
.L_x_164:
        /* <DEDUP_REMOVED lines=12> */
.L_x_167:
[----:B------:R-:W-:Y:S05]  /*6a80*/  BSYNC B1 ;  /* 0x0000000000017941 */ /* 0x000fea0003800000 */
.L_x_166:
[----:B------:R-:W-:Y:S05]  /*6a90*/  @P1 BRA `(.L_x_168) ;  /* 0x0000001000301947 */ /* 0x000fea0003800000 */
[----:B-----5:R-:W-:-:S04]  /*6aa0*/  LOP3.LUT R7, R7, 0xff, RZ, 0xc0, !PT ;  /* 0x000000ff07077812 */ /* 0x020fc800078ec0ff */
[----:B------:R-:W-:-:S05]  /*6ab0*/  F2FP.F16.E4M3.UNPACK_B R7, R7 ;  /* 0x00000007ff07723e */ /* 0x000fca00020006ff */
[----:B------:R-:W-:-:S05]  /*6ac0*/  HADD2.F32 R12, -RZ, R7.H0_H0 ;  /* 0x20000007ff0c7230 */ /* 0x000fca0000004100 */
[----:B------:R-:W-:-:S04]  /*6ad0*/  FMUL R7, R12, R9 ;  /* 0x000000090c077220 */ /* 0x000fc80000400000 */
[----:B------:R-:W-:-:S05]  /*6ae0*/  FFMA R7, R20, R8, R7 ;  /* 0x0000000814077223 */ /* 0x000fca0000000007 */
[----:B------:R-:W-:-:S05]  /*6af0*/  F2FP.SATFINITE.E4M3.F32.PACK_AB_MERGE_C R7, RZ, R7, RZ ;  /* 0x00000007ff07723e */ /* 0x000fca00048070ff */
[----:B------:R0:W-:Y:S01]  /*6b00*/  STG.E.U8 desc[UR16][R10.64+0x39], R7 ;  /* 0x000039070a007986 */ /* 0x0001e2000c101110 */
[----:B------:R-:W-:Y:S05]  /*6b10*/  BRA `(.L_x_168) ;  /* 0x0000001000107947 */ /* 0x000fea0003800000 */
.L_x_39:
[C---:B------:R-:W-:Y:S01]  /*6b20*/  ISETP.GE.AND P0, PT, R34.reuse, 0x1, PT ;  /* 0x000000012200780c */ /* 0x040fe20003f06270 */
[-C--:B--2---:R-:W-:Y:S01]  /*6b30*/  FMUL R147, R147, R8.reuse ;  /* 0x0000000893937220 */ /* 0x084fe20000400000 */
[----:B------:R-:W-:Y:S01]  /*6b40*/  ISETP.GE.AND P2, PT, R34, 0x9, PT ;  /* 0x000000092200780c */ /* 0x000fe20003f46270 */
[-C--:B------:R-:W-:Y:S01]  /*6b50*/  FMUL R142, R142, R8.reuse ;  /* 0x000000088e8e7220 */ /* 0x080fe20000400000 */
[----:B------:R-:W-:Y:S01]  /*6b60*/  ISETP.LT.OR P1, PT, R33, 0x1, !P0 ;  /* 0x000000012100780c */ /* 0x000fe20004721670 */
[-C--:B------:R-:W-:Y:S01]  /*6b70*/  FMUL R145, R145, R8.reuse ;  /* 0x0000000891917220 */ /* 0x080fe20000400000 */
[----:B------:R-:W-:Y:S01]  /*6b80*/  F2FP.SATFINITE.E4M3.F32.PACK_AB_MERGE_C R147, RZ, R147, RZ ;  /* 0x00000093ff93723e */ /* 0x000fe200048070ff */
[-C--:B------:R-:W-:Y:S01]  /*6b90*/  FMUL R140, R140, R8.reuse ;  /* 0x000000088c8c7220 */ /* 0x080fe20000400000 */
[----:B------:R-:W-:Y:S01]  /*6ba0*/  ISETP.LT.OR P4, PT, R33, 0x2, !P0 ;  /* 0x000000022100780c */ /* 0x000fe20004781670 */
[-C--:B------:R-:W-:Y:S01]  /*6bb0*/  FMUL R143, R143, R8.reuse ;  /* 0x000000088f8f7220 */ /* 0x080fe20000400000 */
[C---:B------:R-:W-:Y:S01]  /*6bc0*/  ISETP.LT.OR P5, PT, R33.reuse, 0x1, !P2 ;  /* 0x000000012100780c */ /* 0x040fe200057a1670 */
[-C--:B------:R-:W-:Y:S01]  /*6bd0*/  FMUL R138, R138, R8.reuse ;  /* 0x000000088a8a7220 */ /* 0x080fe20000400000 */
[----:B------:R-:W-:Y:S01]  /*6be0*/  ISETP.LT.OR P6, PT, R33, 0x2, !P2 ;  /* 0x000000022100780c */ /* 0x000fe200057c1670 */
[----:B------:R-:W-:Y:S01]  /*6bf0*/  FMUL R141, R141, R8 ;  /* 0x000000088d8d7220 */ /* 0x000fe20000400000 */
[----:B------:R-:W-:Y:S01]  /*6c00*/  F2FP.SATFINITE.E4M3.F32.PACK_AB_MERGE_C R7, RZ, R142, RZ ;  /* 0x0000008eff07723e */ /* 0x000fe200048070ff */
[-C--:B------:R-:W-:Y:S01]  /*6c10*/  FMUL R136, R136, R8.reuse ;  /* 0x0000000888887220 */ /* 0x080fe20000400000 */
[----:B------:R-:W-:Y:S01]  /*6c20*/  F2FP.SATFINITE.E4M3.F32.PACK_AB_MERGE_C R145, RZ, R145, RZ ;  /* 0x00000091ff91723e */ /* 0x000fe200048070ff */
[----:B------:R-:W-:Y:S01]  /*6c30*/  @!P1 STG.E.U8 desc[UR16][R16.64], R147 ;  /* 0x0000009310009986 */ /* 0x000fe2000c101110 */
[----:B------:R-:W-:Y:S01]  /*6c40*/  ISETP.LT.OR P1, PT, R33, 0x9, !P0 ;  /* 0x000000092100780c */ /* 0x000fe20004721670 */
[----:B------:R-:W-:Y:S01]  /*6c50*/  FMUL R139, R139, R8 ;  /* 0x000000088b8b7220 */ /* 0x000fe20000400000 */
[----:B------:R-:W-:Y:S01]  /*6c60*/  F2FP.SATFINITE.E4M3.F32.PACK_AB_MERGE_C R25, RZ, R140, RZ ;  /* 0x0000008cff19723e */ /* 0x000fe200048070ff */
[----:B------:R0:W-:Y:S01]  /*6c70*/  @!P4 STG.E.U8 desc[UR16][R16.64+0x1], R7 ;  /* 0x000001071000c986 */ /* 0x0001e2000c101110 */
[----:B------:R-:W-:Y:S01]  /*6c80*/  F2FP.SATFINITE.E4M3.F32.PACK_AB_MERGE_C R143, RZ, R143, RZ ;  /* 0x0000008fff8f723e */ /* 0x000fe200048070ff */
[-C--:B------:R-:W-:Y:S01]  /*6c90*/  FMUL R134, R134, R8.reuse ;  /* 0x0000000886867220 */ /* 0x080fe20000400000 */
[C---:B------:R-:W-:Y:S01]  /*6ca0*/  ISETP.LT.OR P4, PT, R33.reuse, 0xa, !P0 ;  /* 0x0000000a2100780c */ /* 0x040fe20004781670 */
[----:B------:R-:W-:Y:S01]  /*6cb0*/  @!P5 STG.E.U8 desc[UR16][R14.64], R145 ;  /* 0x000000910e00d986 */ /* 0x000fe2000c101110 */
[----:B------:R-:W-:Y:S01]  /*6cc0*/  ISETP.LT.OR P5, PT, R33, 0x9, !P2 ;  /* 0x000000092100780c */ /* 0x000fe200057a1670 */
[-C--:B------:R-:W-:Y:S01]  /*6cd0*/  FMUL R137, R137, R8.reuse ;  /* 0x0000000889897220 */ /* 0x080fe20000400000 */
[----:B------:R-:W-:Y:S01]  /*6ce0*/  F2FP.SATFINITE.E4M3.F32.PACK_AB_MERGE_C R141, RZ, R141, RZ ;  /* 0x0000008dff8d723e */ /* 0x000fe200048070ff */
[----:B------:R1:W-:Y:S01]  /*6cf0*/  @!P6 STG.E.U8 desc[UR16][R14.64+0x1], R25 ;  /* 0x000001190e00e986 */ /* 0x0003e2000c101110 */
[C---:B------:R-:W-:Y:S01]  /*6d00*/  ISETP.LT.OR P6, PT, R33.reuse, 0xa, !P2 ;  /* 0x0000000a2100780c */ /* 0x040fe200057c1670 */
[-C--:B------:R-:W-:Y:S01]  /*6d10*/  FMUL R132, R132, R8.reuse ;  /* 0x0000000884847220 */ /* 0x080fe20000400000 */
[----:B------:R-:W-:Y:S01]  /*6d20*/  F2FP.SATFINITE.E4M3.F32.PACK_AB_MERGE_C R139, RZ, R139, RZ ;  /* 0x0000008bff8b723e */ /* 0x000fe200048070ff */
[----:B------:R-:W-:Y:S01]  /*6d30*/  @!P1 STG.E.U8 desc[UR16][R16.64+0x8], R143 ;  /* 0x0000088f10009986 */ /* 0x000fe2000c101110 */
[----:B------:R-:W-:Y:S01]  /*6d40*/  ISETP.LT.OR P1, PT, R33, 0x11, !P0 ;  /* 0x000000112100780c */ /* 0x000fe20004721670 */
[----:B------:R-:W-:Y:S01]  /*6d50*/  FMUL R135, R135, R8 ;  /* 0x0000000887877220 */ /* 0x000fe20000400000 */
[----:B0-----:R-:W-:Y:S01]  /*6d60*/  F2FP.SATFINITE.E4M3.F32.PACK_AB_MERGE_C R7, RZ, R138, RZ ;  /* 0x0000008aff07723e */ /* 0x001fe200048070ff */
[-C--:B------:R-:W-:Y:S01]  /*6d70*/  FMUL R130, R130, R8.reuse ;  /* 0x0000000882827220 */ /* 0x080fe20000400000 */
[----:B------:R-:W-:Y:S01]  /*6d80*/  F2FP.SATFINITE.E4M3.F32.PACK_AB_MERGE_C R137, RZ, R137, RZ ;  /* 0x00000089ff89723e */ /* 0x000fe200048070ff */
[----:B------:R-:W-:Y:S01]  /*6d90*/  FMUL R133, R133, R8 ;  /* 0x0000000885857220 */ /* 0x000fe20000400000 */
[----:B------:R-:W-:Y:S01]  /*6da0*/  F2FP.SATFINITE.E4M3.F32.PACK_AB_MERGE_C R135, RZ, R135, RZ ;  /* 0x00000087ff87723e */ /* 0x000fe200048070ff */
[----:B------:R0:W-:Y:S01]  /*6db0*/  @!P4 STG.E.U8 desc[UR16][R16.64+0x9], R7 ;  /* 0x000009071000c986 */ /* 0x0001e2000c101110 */
[----:B-1----:R-:W-:Y:S01]  /*6dc0*/  F2FP.SATFINITE.E4M3.F32.PACK_AB_MERGE_C R25, RZ, R136, RZ ;  /* 0x00000088ff19723e */ /* 0x002fe200048070ff */
        /* <DEDUP_REMOVED lines=15> */
[-C--:B------:R-:W-:Y:S01]  /*6ec0*/  FMUL R127, R127, R8.reuse ;  /* 0x000000087f7f7220 */ /* 0x080fe20000400000 */
[----:B------:R-:W-:Y:S01]  /*6ed0*/  FMUL R122, R122, R8 ;  /* 0x000000087a7a7220 */ /* 0x000fe20000400000 */
[----:B------:R-:W-:Y:S01]  /*6ee0*/  F2FP.SATFINITE.E4M3.F32.PACK_AB_MERGE_C R129, RZ, R129, RZ ;  /* 0x00000081ff81723e */ /* 0x000fe200048070ff */
[----:B------:R0:W-:Y:S01]  /*6ef0*/  @!P4 STG.E.U8 desc[UR16][R16.64+0x11], R7 ;  /* 0x000011071000c986 */ /* 0x0001e2000c101110 */
[----:B-1----:R-:W-:Y:S01]  /*6f00*/  F2FP.SATFINITE.E4M3.F32.PACK_AB_MERGE_C R25, RZ, R132, RZ ;  /* 0x00000084ff19723e */ /* 0x002fe200048070ff */
[-C--:B------:R-:W-:Y:S01]  /*6f10*/  FMUL R125, R125, R8.reuse ;  /* 0x000000087d7d7220 */ /* 0x080fe20000400000 */
[C---:B------:R-:W-:Y:S01]  /*6f20*/  ISETP.LT.OR P4, PT, R33.reuse, 0x1a, !P0 ;  /* 0x0000001a2100780c */ /* 0x040fe20004781670 */
[----:B------:R-:W-:Y:S01]  /*6f30*/  @!P5 STG.E.U8 desc[UR16][R14.64+0x10], R137 ;  /* 0x000010890e00d986 */ /* 0x000fe2000c101110 */
[C---:B------:R-:W-:Y:S01]  /*6f40*/  ISETP.LT.OR P5, PT, R33.reuse, 0x19, !P2 ;  /* 0x000000192100780c */ /* 0x040fe200057a1670 */
[-C--:B------:R-:W-:Y:S01]  /*6f50*/  FMUL R120, R120, R8.reuse ;  /* 0x0000000878787220 */ /* 0x080fe20000400000 */
[----:B------:R-:W-:Y:S01]  /*6f60*/  F2FP.SATFINITE.E4M3.F32.PACK_AB_MERGE_C R127, RZ, R127, RZ ;  /* 0x0000007fff7f723e */ /* 0x000fe200048070ff */
[----:B------:R1:W-:Y:S01]  /*6f70*/  @!P6 STG.E.U8 desc[UR16][R14.64+0x11], R25 ;  /* 0x000011190e00e986 */ /* 0x0003e2000c101110 */
[----:B------:R-:W-:Y:S01]  /*6f80*/  ISETP.LT.OR P6, PT, R33, 0x1a, !P2 ;  /* 0x0000001a2100780c */ /* 0x000fe200057c1670 */
        /* <DEDUP_REMOVED lines=8> */
[-C--:B------:R-:W-:Y:S01]  /*7010*/  FMUL R116, R116, R8.reuse ;  /* 0x0000000874747220 */ /* 0x080fe20000400000 */
[----:B------:R-:W-:Y:S01]  /*7020*/  FMUL R114, R114, R8 ;  /* 0x0000000872727220 */ /* 0x000fe20000400000 */
[----:B-1----:R-:W-:Y:S01]  /*7030*/  F2FP.SATFINITE.E4M3.F32.PACK_AB_MERGE_C R25, RZ, R128, RZ ;  /* 0x00000080ff19723e */ /* 0x002fe200048070ff */
[----:B------:R0:W-:Y:S01]  /*7040*/  @!P4 STG.E.U8 desc[UR16][R16.64+0x19], R7 ;  /* 0x000019071000c986 */ /* 0x0001e2000c101110 */
[----:B------:R-:W-:Y:S01]  /*7050*/  ISETP.LT.OR P4, PT, R33, 0x22, !P0 ;  /* 0x000000222100780c */ /* 0x000fe20004781670 */
[-C--:B------:R-:W-:Y:S01]  /*7060*/  FMUL R119, R119, R8.reuse ;  /* 0x0000000877777220 */ /* 0x080fe20000400000 */
[----:B------:R-:W-:Y:S01]  /*7070*/  F2FP.SATFINITE.E4M3.F32.PACK_AB_MERGE_C R121, RZ, R121, RZ ;  /* 0x00000079ff79723e */ /* 0x000fe200048070ff */
[----:B------:R-:W-:Y:S01]  /*7080*/  @!P5 STG.E.U8 desc[UR16][R14.64+0x18], R133 ;  /* 0x000018850e00d986 */ /* 0x000fe2000c101110 */
[----:B------:R-:W-:Y:S01]  /*7090*/  ISETP.LT.OR P5, PT, R33, 0x21, !P2 ;  /* 0x000000212100780c */ /* 0x000fe200057a1670 */
[----:B------:R-:W-:Y:S01]  /*70a0*/  FMUL R117, R117, R8 ;  /* 0x0000000875757220 */ /* 0x000fe20000400000 */
[----:B------:R-:W-:Y:S01]  /*70b0*/  F2FP.SATFINITE.E4M3.F32.PACK_AB_MERGE_C R27, RZ, R114, RZ ;  /* 0x00000072ff1b723e */ /* 0x000fe200048070ff */
[----:B------:R1:W-:Y:S01]  /*70c0*/  @!P6 STG.E.U8 desc[UR16][R14.64+0x19], R25 ;  /* 0x000019190e00e986 */ /* 0x0003e2000c101110 */
[----:B------:R-:W-:Y:S01]  /*70d0*/  ISETP.LT.OR P6, PT, R33, 0x22, !P2 ;  /* 0x000000222100780c */ /* 0x000fe200057c1670 */
[-C--:B------:R-:W-:Y:S01]  /*70e0*/  FMUL R112, R112, R8.reuse ;  /* 0x0000000870707220 */ /* 0x080fe20000400000 */
[-C--:B------:R-:W-:Y:S01]  /*70f0*/  FMUL R115, R115, R8.reuse ;  /* 0x0000000873737220 */ /* 0x080fe20000400000 */
        /* <DEDUP_REMOVED lines=39> */
[-C--:B------:R-:W-:Y:S01]  /*7370*/  FMUL R103, R103, R8.reuse ;  /* 0x0000000867677220 */ /* 0x080fe20000400000 */
[----:B------:R-:W-:Y:S01]  /*7380*/  @!P1 STG.E.U8 desc[UR16][R16.64+0x30], R123 ;  /* 0x0000307b10009986 */ /* 0x000fe2000c101110 */
[----:B------:R-:W-:Y:S01]  /*7390*/  ISETP.LT.OR P1, PT, R33, 0x39, !P0 ;  /* 0x000000392100780c */ /* 0x000fe20004721670 */
[-C--:B------:R-:W-:Y:S01]  /*73a0*/  FMUL R101, R101, R8.reuse ;  /* 0x0000000865657220 */ /* 0x080fe20000400000 */
[----:B------:R-:W-:Y:S01]  /*73b0*/  ISETP.LT.OR P0, PT, R33, 0x3a, !P0 ;  /* 0x0000003a2100780c */ /* 0x000fe20004701670 */
[----:B------:R-:W-:Y:S01]  /*73c0*/  FMUL R96, R96, R8 ;  /* 0x0000000860607220 */ /* 0x000fe20000400000 */
[----:B0-----:R-:W-:Y:S01]  /*73d0*/  F2FP.SATFINITE.E4M3.F32.PACK_AB_MERGE_C R7, RZ, R118, RZ ;  /* 0x00000076ff07723e */ /* 0x001fe200048070ff */
[-C--:B------:R-:W-:Y:S01]  /*73e0*/  FMUL R94, R94, R8.reuse ;  /* 0x000000085e5e7220 */ /* 0x080fe20000400000 */
[----:B------:R-:W-:Y:S01]  /*73f0*/  F2FP.SATFINITE.E4M3.F32.PACK_AB_MERGE_C R105, RZ, R105, RZ ;  /* 0x00000069ff69723e */ /* 0x000fe200048070ff */
[----:B------:R-:W-:Y:S01]  /*7400*/  FMUL R97, R97, R8 ;  /* 0x0000000861617220 */ /* 0x000fe20000400000 */
[----:B-1----:R-:W-:Y:S01]  /*7410*/  F2FP.SATFINITE.E4M3.F32.PACK_AB_MERGE_C R25, RZ, R116, RZ ;  /* 0x00000074ff19723e */ /* 0x002fe200048070ff */
[----:B------:R0:W-:Y:S01]  /*7420*/  @!P4 STG.E.U8 desc[UR16][R16.64+0x31], R7 ;  /* 0x000031071000c986 */ /* 0x0001e2000c101110 */
[----:B------:R-:W-:Y:S01]  /*7430*/  ISETP.LT.OR P4, PT, R33, 0x39, !P2 ;  /* 0x000000392100780c */ /* 0x000fe20005781670 */
[-C--:B------:R-:W-:Y:S01]  /*7440*/  FMUL R99, R99, R8.reuse ;  /* 0x0000000863637220 */ /* 0x080fe20000400000 */
[----:B------:R-:W-:Y:S01]  /*7450*/  ISETP.LT.OR P2, PT, R33, 0x3a, !P2 ;  /* 0x0000003a2100780c */ /* 0x000fe20005741670 */
[----:B------:R-:W-:Y:S01]  /*7460*/  @!P5 STG.E.U8 desc[UR16][R14.64+0x30], R121 ;  /* 0x000030790e00d986 */ /* 0x000fe2000c101110 */
[----:B------:R-:W-:Y:S01]  /*7470*/  F2FP.SATFINITE.E4M3.F32.PACK_AB_MERGE_C R103, RZ, R103, RZ ;  /* 0x00000067ff67723e */ /* 0x000fe200048070ff */
[-C--:B------:R-:W-:Y:S01]  /*7480*/  FMUL R92, R92, R8.reuse ;  /* 0x000000085c5c7220 */ /* 0x080fe20000400000 */
[----:B------:R-:W-:Y:S01]  /*7490*/  F2FP.SATFINITE.E4M3.F32.PACK_AB_MERGE_C R101, RZ, R101, RZ ;  /* 0x00000065ff65723e */ /* 0x000fe200048070ff */
[----:B------:R-:W-:Y:S01]  /*74a0*/  @!P6 STG.E.U8 desc[UR16][R14.64+0x31], R25 ;  /* 0x000031190e00e986 */ /* 0x000fe2000c101110 */
[----:B------:R-:W-:Y:S01]  /*74b0*/  F2FP.SATFINITE.E4M3.F32.PACK_AB_MERGE_C R97, RZ, R97, RZ ;  /* 0x00000061ff61723e */ /* 0x000fe200048070ff */
[-C--:B------:R-:W-:Y:S01]  /*74c0*/  FMUL R88, R88, R8.reuse ;  /* 0x0000000858587220 */ /* 0x080fe20000400000 */
[-C--:B------:R-:W-:Y:S01]  /*74d0*/  FMUL R95, R95, R8.reuse ;  /* 0x000000085f5f7220 */ /* 0x080fe20000400000 */
[----:B------:R-:W-:Y:S01]  /*74e0*/  @!P0 STG.E.U8 desc[UR16][R16.64+0x39], R27 ;  /* 0x0000391b10008986 */ /* 0x000fe2000c101110 */
[----:B------:R-:W-:Y:S01]  /*74f0*/  ISETP.GE.AND P0, PT, R34, 0x81, PT ;  /* 0x000000812200780c */ /* 0x000fe20003f06270 */
[----:B------:R-:W-:Y:S01]  /*7500*/  FMUL R93, R93, R8 ;  /* 0x000000085d5d7220 */ /* 0x000fe20000400000 */
[----:B0-----:R-:W-:Y:S01]  /*7510*/  F2FP.SATFINITE.E4M3.F32.PACK_AB_MERGE_C R7, RZ, R112, RZ ;  /* 0x00000070ff07723e */ /* 0x001fe200048070ff */
[----:B------:R0:W-:Y:S01]  /*7520*/  @!P1 STG.E.U8 desc[UR16][R16.64+0x38], R119 ;  /* 0x0000387710009986 */ /* 0x0001e2000c101110 */
[C---:B------:R-:W-:Y:S01]  /*7530*/  ISETP.LT.OR P6, PT, R33.reuse, 0x1, !P0 ;  /* 0x000000012100780c */ /* 0x040fe200047c1670 */
[-C--:B------:R-:W-:Y:S01]  /*7540*/  FMUL R90, R90, R8.reuse ;  /* 0x000000085a5a7220 */ /* 0x080fe20000400000 */
[----:B------:R-:W-:Y:S01]  /*7550*/  ISETP.LT.OR P5, PT, R33, 0x2, !P0 ;  /* 0x000000022100780c */ /* 0x000fe200047a1670 */
[----:B------:R-:W-:Y:S01]  /*7560*/  @!P4 STG.E.U8 desc[UR16][R14.64+0x38], R117 ;  /* 0x000038750e00c986 */ /* 0x000fe2000c101110 */
[----:B------:R-:W-:Y:S01]  /*7570*/  ISETP.GE.AND P1, PT, R34, 0x89, PT ;  /* 0x000000892200780c */ /* 0x000fe20003f26270 */
[-C--:B------:R-:W-:Y:S01]  /*7580*/  FMUL R23, R23, R8.reuse ;  /* 0x0000000817177220 */ /* 0x080fe20000400000 */
[----:B------:R-:W-:Y:S01]  /*7590*/  F2FP.SATFINITE.E4M3.F32.PACK_AB_MERGE_C R99, RZ, R99, RZ ;  /* 0x00000063ff63723e */ /* 0x000fe200048070ff */
[----:B------:R1:W-:Y:S01]  /*75a0*/  @!P2 STG.E.U8 desc[UR16][R14.64+0x39], R7 ;  /* 0x000039070e00a986 */ /* 0x0003e2000c101110 */
[----:B------:R-:W-:Y:S01]  /*75b0*/  ISETP.LT.OR P4, PT, R33, 0x1, !P1 ;  /* 0x000000012100780c */ /* 0x000fe20004f81670 */
[-C--:B------:R-:W-:Y:S01]  /*75c0*/  FMUL R91, R91, R8.reuse ;  /* 0x000000085b5b7220 */ /* 0x080fe20000400000 */
[----:B------:R-:W-:Y:S01]  /*75d0*/  ISETP.LT.OR P2, PT, R33, 0xa, !P0 ;  /* 0x0000000a2100780c */ /* 0x000fe20004741670 */
[----:B------:R-:W-:Y:S01]  /*75e0*/  FMUL R89, R89, R8 ;  /* 0x0000000859597220 */ /* 0x000fe20000400000 */
[----:B0-----:R-:W-:Y:S01]  /*75f0*/  F2FP.SATFINITE.E4M3.F32.PACK_AB_MERGE_C R17, RZ, R110, RZ ;  /* 0x0000006eff11723e */ /* 0x001fe200048070ff */
[----:B------:R-:W-:Y:S01]  /*7600*/  @!P6 STG.E.U8 desc[UR16][R12.64], R115 ;  /* 0x000000730c00e986 */ /* 0x000fe2000c101110 */
[C---:B------:R-:W-:Y:S01]  /*7610*/  ISETP.LT.OR P6, PT, R33.reuse, 0x2, !P1 ;  /* 0x000000022100780c */ /* 0x040fe20004fc1670 */
[-C--:B------:R-:W-:Y:S01]  /*7620*/  FMUL R22, R22, R8.reuse ;  /* 0x0000000816167220 */ /* 0x080fe20000400000 */
[----:B------:R-:W-:Y:S01]  /*7630*/  F2FP.SATFINITE.E4M3.F32.PACK_AB_MERGE_C R95, RZ, R95, RZ ;  /* 0x0000005fff5f723e */ /* 0x000fe200048070ff */
[----:B------:R-:W-:Y:S01]  /*7640*/  @!P5 STG.E.U8 desc[UR16][R12.64+0x1], R17 ;  /* 0x000001110c00d986 */ /* 0x000fe2000c101110 */
[----:B------:R-:W-:Y:S01]  /*7650*/  ISETP.LT.OR P5, PT, R33, 0x9, !P0 ;  /* 0x000000092100780c */ /* 0x000fe200047a1670 */
[----:B------:R-:W-:Y:S01]  /*7660*/  FMUL R19, R19, R8 ;  /* 0x0000000813137220 */ /* 0x000fe20000400000 */
[----:B-1----:R-:W-:Y:S01]  /*7670*/  F2FP.SATFINITE.E4M3.F32.PACK_AB_MERGE_C R7, RZ, R108, RZ ;  /* 0x0000006cff07723e */ /* 0x002fe200048070ff */
[----:B------:R-:W-:Y:S01]  /*7680*/  @!P4 STG.E.U8 desc[UR16][R10.64], R113 ;  /* 0x000000710a00c986 */ /* 0x000fe2000c101110 */
[----:B------:R-:W-:Y:S01]  /*7690*/  F2FP.SATFINITE.E4M3.F32.PACK_AB_MERGE_C R15, RZ, R106, RZ ;  /* 0x0000006aff0f723e */ /* 0x000fe200048070ff */
[-C--:B------:R-:W-:Y:S01]  /*76a0*/  FMUL R18, R18, R8.reuse ;  /* 0x0000000812127220 */ /* 0x080fe20000400000 */
[----:B------:R-:W-:Y:S01]  /*76b0*/  ISETP.LT.OR P4, PT, R33, 0x9, !P1 ;  /* 0x000000092100780c */ /* 0x000fe20004f81670 */
[-C--:B------:R-:W-:Y:S01]  /*76c0*/  FMUL R21, R21, R8.reuse ;  /* 0x0000000815157220 */ /* 0x080fe20000400000 */
[----:B------:R-:W-:Y:S01]  /*76d0*/  F2FP.SATFINITE.E4M3.F32.PACK_AB_MERGE_C R93, RZ, R93, RZ ;  /* 0x0000005dff5d723e */ /* 0x000fe200048070ff */
[----:B------:R0:W-:Y:S01]  /*76e0*/  @!P6 STG.E.U8 desc[UR16][R10.64+0x1], R7 ;  /* 0x000001070a00e986 */ /* 0x0001e2000c101110 */
[C---:B------:R-:W-:Y:S01]  /*76f0*/  ISETP.LT.OR P6, PT, R33.reuse, 0xa, !P1 ;  /* 0x0000000a2100780c */ /* 0x040fe20004fc1670 */
[----:B------:R-:W-:Y:S01]  /*7700*/  FMUL R20, R20, R8 ;  /* 0x0000000814147220 */ /* 0x000fe20000400000 */
[----:B------:R-:W-:Y:S01]  /*7710*/  F2FP.SATFINITE.E4M3.F32.PACK_AB_MERGE_C R23, RZ, R23, RZ ;  /* 0x00000017ff17723e */ /* 0x000fe200048070ff */
[----:B------:R1:W-:Y:S01]  /*7720*/  @!P2 STG.E.U8 desc[UR16][R12.64+0x9], R15 ;  /* 0x0000090f0c00a986 */ /* 0x0003e2000c101110 */
[----:B------:R-:W-:-:S02]  /*7730*/  ISETP.LT.OR P2, PT, R33, 0x12, !P0 ;  /* 0x000000122100780c */ /* 0x000fc40004741670 */
[----:B------:R-:W-:Y:S01]  /*7740*/  F2FP.SATFINITE.E4M3.F32.PACK_AB_MERGE_C R91, RZ, R91, RZ ;  /* 0x0000005bff5b723e */ /* 0x000fe200048070ff */
[----:B------:R-:W-:Y:S01]  /*7750*/  @!P5 STG.E.U8 desc[UR16][R12.64+0x8], R109 ;  /* 0x0000086d0c00d986 */ /* 0x000fe2000c101110 */
[C---:B------:R-:W-:Y:S02]  /*7760*/  ISETP.LT.OR P5, PT, R33.reuse, 0x11, !P0 ;  /* 0x000000112100780c */ /* 0x040fe400047a1670 */
[----:B------:R-:W-:Y:S01]  /*7770*/  F2FP.SATFINITE.E4M3.F32.PACK_AB_MERGE_C R89, RZ, R89, RZ ;  /* 0x00000059ff59723e */ /* 0x000fe200048070ff */
[----:B------:R-:W-:Y:S01]  /*7780*/  @!P4 STG.E.U8 desc[UR16][R10.64+0x8], R111 ;  /* 0x0000086f0a00c986 */ /* 0x000fe2000c101110 */
[----:B0-----:R-:W-:Y:S02]  /*7790*/  F2FP.SATFINITE.E4M3.F32.PACK_AB_MERGE_C R7, RZ, R104, RZ ;  /* 0x00000068ff07723e */ /* 0x001fe400048070ff */
[C---:B------:R-:W-:Y:S02]  /*77a0*/  ISETP.LT.OR P4, PT, R33.reuse, 0x11, !P1 ;  /* 0x000000112100780c */ /* 0x040fe40004f81670 */
[----:B-1----:R-:W-:Y:S01]  /*77b0*/  F2FP.SATFINITE.E4M3.F32.PACK_AB_MERGE_C R15, RZ, R100, RZ ;  /* 0x00000064ff0f723e */ /* 0x002fe200048070ff */
[----:B------:R0:W-:Y:S01]  /*77c0*/  @!P6 STG.E.U8 desc[UR16][R10.64+0x9], R7 ;  /* 0x000009070a00e986 */ /* 0x0001e2000c101110 */
[----:B------:R-:W-:-:S02]  /*77d0*/  ISETP.LT.OR P6, PT, R33, 0x12, !P1 ;  /* 0x000000122100780c */ /* 0x000fc40004fc1670 */
[----:B------:R-:W-:Y:S01]  /*77e0*/  F2FP.SATFINITE.E4M3.F32.PACK_AB_MERGE_C R19, RZ, R19, RZ ;  /* 0x00000013ff13723e */ /* 0x000fe200048070ff */
[----:B------:R1:W-:Y:S01]  /*77f0*/  @!P2 STG.E.U8 desc[UR16][R12.64+0x11], R15 ;  /* 0x0000110f0c00a986 */ /* 0x0003e2000c101110 */
[C---:B------:R-:W-:Y:S02]  /*7800*/  ISETP.LT.OR P2, PT, R33.reuse, 0x1a, !P0 ;  /* 0x0000001a2100780c */ /* 0x040fe40004741670 */
[----:B------:R-:W-:Y:S01]  /*7810*/  F2FP.SATFINITE.E4M3.F32.PACK_AB_MERGE_C R21, RZ, R21, RZ ;  /* 0x00000015ff15723e */ /* 0x000fe200048070ff */
[----:B------:R-:W-:Y:S01]  /*7820*/  @!P5 STG.E.U8 desc[UR16][R12.64+0x10], R107 ;  /* 0x0000106b0c00d986 */ /* 0x000fe2000c101110 */
[----:B------:R-:W-:Y:S02]  /*7830*/  ISETP.LT.OR P5, PT, R33, 0x19, !P0 ;  /* 0x000000192100780c */ /* 0x000fe400047a1670 */
[----:B------:R-:W-:Y:S01]  /*7840*/  F2FP.SATFINITE.E4M3.F32.PACK_AB_MERGE_C R17, RZ, R20, RZ ;  /* 0x00000014ff11723e */ /* 0x000fe200048070ff */
[----:B------:R-:W-:Y:S01]  /*7850*/  @!P4 STG.E.U8 desc[UR16][R10.64+0x10], R105 ;  /* 0x000010690a00c986 */ /* 0x000fe2000c101110 */
[----:B0-----:R-:W-:-:S02]  /*7860*/  F2FP.SATFINITE.E4M3.F32.PACK_AB_MERGE_C R7, RZ, R102, RZ ;  /* 0x00000066ff07723e */ /* 0x001fc400048070ff */
[C---:B------:R-:W-:Y:S02]  /*7870*/  ISETP.LT.OR P4, PT, R33.reuse, 0x19, !P1 ;  /* 0x000000192100780c */ /* 0x040fe40004f81670 */
[----:B-1----:R-:W-:Y:S01]  /*7880*/  F2FP.SATFINITE.E4M3.F32.PACK_AB_MERGE_C R15, RZ, R98, RZ ;  /* 0x00000062ff0f723e */ /* 0x002fe200048070ff */
[----:B------:R0:W-:Y:S01]  /*7890*/  @!P6 STG.E.U8 desc[UR16][R10.64+0x11], R7 ;  /* 0x000011070a00e986 */ /* 0x0001e2000c101110 */
[----:B------:R-:W-:-:S03]  /*78a0*/  ISETP.LT.OR P6, PT, R33, 0x1a, !P1 ;  /* 0x0000001a2100780c */ /* 0x000fc60004fc1670 */
[----:B------:R1:W-:Y:S01]  /*78b0*/  @!P2 STG.E.U8 desc[UR16][R12.64+0x19], R15 ;  /* 0x0000190f0c00a986 */ /* 0x0003e2000c101110 */
[----:B------:R-:W-:-:S03]  /*78c0*/  ISETP.LT.OR P2, PT, R33, 0x22, !P0 ;  /* 0x000000222100780c */ /* 0x000fc60004741670 */
[----:B------:R-:W-:Y:S01]  /*78d0*/  @!P5 STG.E.U8 desc[UR16][R12.64+0x18], R103 ;  /* 0x000018670c00d986 */ /* 0x000fe2000c101110 */
[C---:B------:R-:W-:Y:S02]  /*78e0*/  ISETP.LT.OR P5, PT, R33.reuse, 0x21, !P0 ;  /* 0x000000212100780c */ /* 0x040fe400047a1670 */
[----:B0-----:R-:W-:Y:S01]  /*78f0*/  F2FP.SATFINITE.E4M3.F32.PACK_AB_MERGE_C R7, RZ, R96, RZ ;  /* 0x00000060ff07723e */ /* 0x001fe200048070ff */
[----:B------:R-:W-:Y:S01]  /*7900*/  @!P4 STG.E.U8 desc[UR16][R10.64+0x18], R101 ;  /* 0x000018650a00c986 */ /* 0x000fe2000c101110 */
        /* <DEDUP_REMOVED lines=25> */
[C---:B------:R-:W-:Y:S02]  /*7aa0*/  ISETP.LT.OR P2, PT, R33.reuse, 0x39, !P0 ;  /* 0x000000392100780c */ /* 0x040fe40004741670 */
[C---:B------:R-:W-:Y:S01]  /*7ab0*/  ISETP.LT.OR P0, PT, R33.reuse, 0x3a, !P0 ;  /* 0x0000003a2100780c */ /* 0x040fe20004701670 */
[----:B------:R1:W-:Y:S01]  /*7ac0*/  @!P5 STG.E.U8 desc[UR16][R12.64+0x30], R91 ;  /* 0x0000305b0c00d986 */ /* 0x0003e2000c101110 */
[C---:B------:R-:W-:Y:S02]  /*7ad0*/  ISETP.LT.OR P5, PT, R33.reuse, 0x39, !P1 ;  /* 0x000000392100780c */ /* 0x040fe40004fa1670 */
[----:B------:R-:W-:Y:S01]  /*7ae0*/  ISETP.LT.OR P1, PT, R33, 0x3a, !P1 ;  /* 0x0000003a2100780c */ /* 0x000fe20004f21670 */
[----:B------:R1:W-:Y:S01]  /*7af0*/  @!P4 STG.E.U8 desc[UR16][R10.64+0x30], R89 ;  /* 0x000030590a00c986 */ /* 0x0003e2000c101110 */
[----:B0-----:R-:W-:-:S05]  /*7b00*/  F2FP.SATFINITE.E4M3.F32.PACK_AB_MERGE_C R7, RZ, R22, RZ ;  /* 0x00000016ff07723e */ /* 0x001fca00048070ff */
[----:B------:R1:W-:Y:S04]  /*7b10*/  @!P6 STG.E.U8 desc[UR16][R10.64+0x31], R7 ;  /* 0x000031070a00e986 */ /* 0x0003e8000c101110 */
[----:B------:R1:W-:Y:S04]  /*7b20*/  @!P2 STG.E.U8 desc[UR16][R12.64+0x38], R19 ;  /* 0x000038130c00a986 */ /* 0x0003e8000c101110 */
[----:B------:R1:W-:Y:S04]  /*7b30*/  @!P0 STG.E.U8 desc[UR16][R12.64+0x39], R15 ;  /* 0x0000390f0c008986 */ /* 0x0003e8000c101110 */
[----:B------:R1:W-:Y:S04]  /*7b40*/  @!P5 STG.E.U8 desc[UR16][R10.64+0x38], R21 ;  /* 0x000038150a00d986 */ /* 0x0003e8000c101110 */
[----:B------:R1:W-:Y:S02]  /*7b50*/  @!P1 STG.E.U8 desc[UR16][R10.64+0x39], R17 ;  /* 0x000039110a009986 */ /* 0x0003e4000c101110 */
.L_x_168:
[----:B------:R-:W-:Y:S05]  /*7b60*/  BSYNC B0 ;  /* 0x0000000000007941 */ /* 0x000fea0003800000 */
.L_x_38:
[----:B------:R-:W-:Y:S01]  /*7b70*/  ULDC UR6, c[0x0][0xc] ;  /* 0x0000030000067ab9 */ /* 0x000fe20000000800 */
[----:B------:R-:W-:Y:S01]  /*7b80*/  ULDC UR7, c[0x0][0x10] ;  /* 0x0000040000077ab9 */ /* 0x000fe20000000800 */
[----:B01---5:R-:W0:Y:S01]  /*7b90*/  LDC R7, c[0x0][0x14] ;  /* 0x00000500ff077b82 */ /* 0x023e220000000800 */
[----:B------:R-:W-:Y:S01]  /*7ba0*/  UIMAD.WIDE.U32 UR6, UR6, UR7, URZ ;  /* 0x00000007060672a5 */ /* 0x000fe2000f8e003f */
[----:B------:R-:W-:Y:S01]  /*7bb0*/  PRMT R10, RZ, 0x7610, R10 ;  /* 0x00007610ff0a7816 */ /* 0x000fe2000000000a */
[----:B------:R-:W-:-:S04]  /*7bc0*/  IMAD.MOV.U32 R11, RZ, RZ, -0x1 ;  /* 0xffffffffff0b7424 */ /* 0x000fc800078e00ff */
[----:B0-----:R-:W-:-:S04]  /*7bd0*/  IMAD.WIDE.U32 R2, R7, UR6, R2 ;  /* 0x0000000607027c25 */ /* 0x001fc8000f8e0002 */
[----:B------:R-:W-:Y:S01]  /*7be0*/  IMAD R7, R7, UR7, RZ ;  /* 0x0000000707077c24 */ /* 0x000fe2000f8e02ff */
[----:B------:R-:W-:Y:S02]  /*7bf0*/  ULDC.64 UR6, c[0x0][0x650] ;  /* 0x0001940000067ab9 */ /* 0x000fe40000000a00 */
[----:B------:R-:W-:Y:S01]  /*7c00*/  ISETP.GE.U32.AND P0, PT, R2, UR6, PT ;  /* 0x0000000602007c0c */ /* 0x000fe2000bf06070 */
[----:B------:R-:W-:Y:S02]  /*7c10*/  IMAD.IADD R3, R3, 0x1, R7 ;  /* 0x0000000103037824 */ /* 0x000fe400078e0207 */
[----:B------:R-:W-:-:S03]  /*7c20*/  IMAD.MOV.U32 R7, RZ, RZ, -0x1 ;  /* 0xffffffffff077424 */ /* 0x000fc600078e00ff */
[----:B------:R-:W-:-:S13]  /*7c30*/  ISETP.GE.U32.AND.EX P0, PT, R3, UR7, PT, P0 ;  /* 0x0000000703007c0c */ /* 0x000fda000bf06100 */
[----:B------:R-:W-:Y:S05]  /*7c40*/  @P0 BRA `(.L_x_169) ;  /* 0x0000000400600947 */ /* 0x000fea0003800000 */
[----:B------:R-:W0:Y:S01]  /*7c50*/  S2R R22, SR_CTAID.X ;  /* 0x0000000000167919 */ /* 0x000e220000002500 */
[----:B------:R-:W1:Y:S01]  /*7c60*/  LDC.64 R16, c[0x0][0x628] ;  /* 0x00018a00ff107b82 */ /* 0x000e620000000a00 */
[----:B------:R-:W-:Y:S01]  /*7c70*/  ULDC UR6, c[0x0][0x150] ;  /* 0x0000540000067ab9 */ /* 0x000fe20000000800 */
[----:B--234-:R-:W-:Y:S01]  /*7c80*/  IMAD.MOV.U32 R14, RZ, RZ, R2 ;  /* 0x000000ffff0e7224 */ /* 0x01cfe200078e0002 */
[----:B------:R-:W2:Y:S01]  /*7c90*/  S2R R24, SR_CTAID.Y ;  /* 0x0000000000187919 */ /* 0x000ea20000002600 */
[----:B------:R-:W-:-:S04]  /*7ca0*/  IMAD.MOV.U32 R15, RZ, RZ, R3 ;  /* 0x000000ffff0f7224 */ /* 0x000fc800078e0003 */
[----:B------:R-:W3:Y:S08]  /*7cb0*/  LDC R25, c[0x0][0x144] ;  /* 0x00005100ff197b82 */ /* 0x000ef00000000800 */
[----:B------:R-:W4:Y:S08]  /*7cc0*/  LDC R18, c[0x0][0x630] ;  /* 0x00018c00ff127b82 */ /* 0x000f300000000800 */
[----:B------:R-:W2:Y:S01]  /*7cd0*/  LDC.64 R20, c[0x0][0x620] ;  /* 0x00018800ff147b82 */ /* 0x000ea20000000a00 */
[----:B-1----:R-:W-:-:S04]  /*7ce0*/  ISETP.NE.U32.AND P0, PT, R16, RZ, PT ;  /* 0x000000ff1000720c */ /* 0x002fc80003f05070 */
[----:B------:R-:W-:Y:S02]  /*7cf0*/  ISETP.NE.AND.EX P0, PT, R17, RZ, PT, P0 ;  /* 0x000000ff1100720c */ /* 0x000fe40003f05300 */
[----:B0-----:R-:W-:-:S05]  /*7d00*/  I2FP.F32.U32 R7, R22 ;  /* 0x0000001600077245 */ /* 0x001fca0000201000 */
[----:B------:R-:W-:-:S04]  /*7d10*/  FMUL R7, R7, UR6 ;  /* 0x0000000607077c20 */ /* 0x000fc80008400000 */
[----:B------:R0:W1:Y:S02]  /*7d20*/  F2I.U32.TRUNC.NTZ R23, R7 ;  /* 0x0000000700177305 */ /* 0x000064000020f000 */
[----:B---34-:R-:W-:Y:S05]  /*7d30*/  @!P0 BRA `(.L_x_170) ;  /* 0x0000000000288947 */ /* 0x018fea0003800000 */
[----:B0-----:R-:W0:Y:S02]  /*7d40*/  LDC R7, c[0x0][0x634] ;  /* 0x00018d00ff077b82 */ /* 0x001e240000000800 */
        /* <DEDUP_REMOVED lines=9> */
.L_x_170:
[-CC-:B------:R-:W-:Y:S01]  /*7de0*/  SHF.R.U64 R19, R14, R18.reuse, R15.reuse ;  /* 0x000000120e137219 */ /* 0x180fe2000000120f */
[----:B------:R-:W3:Y:S01]  /*7df0*/  LDC.64 R30, c[0x0][0x640] ;  /* 0x00019000ff1e7b82 */ /* 0x000ee20000000a00 */
[----:B0-----:R-:W-:Y:S01]  /*7e00*/  SHF.R.U32.HI R7, RZ, R18, R15 ;  /* 0x00000012ff077219 */ /* 0x001fe2000001160f */
[----:B-1----:R-:W-:Y:S01]  /*7e10*/  IMAD.MOV R23, RZ, RZ, -R23 ;  /* 0x000000ffff177224 */ /* 0x002fe200078e0a17 */
[----:B------:R-:W-:Y:S01]  /*7e20*/  IADD3 R13, P0, RZ, -R19, RZ ;  /* 0x80000013ff0d7210 */ /* 0x000fe20007f1e0ff */
[----:B------:R-:W-:Y:S02]  /*7e30*/  ULDC UR6, c[0x0][0x154] ;  /* 0x0000550000067ab9 */ /* 0x000fe40000000800 */
[----:B------:R-:W-:Y:S02]  /*7e40*/  IMAD R25, R25, R23, R22 ;  /* 0x0000001719197224 */ /* 0x000fe400078e0216 */
[----:B------:R-:W0:Y:S01]  /*7e50*/  LDC R14, c[0x0][0x618] ;  /* 0x00018600ff0e7b82 */ /* 0x000e220000000800 */
[----:B------:R-:W-:-:S02]  /*7e60*/  IMAD.X R7, RZ, RZ, ~R7, P0 ;  /* 0x000000ffff077224 */ /* 0x000fc400000e0e07 */
[----:B--2---:R-:W-:-:S04]  /*7e70*/  IMAD.WIDE.U32 R10, R13, R20, R2 ;  /* 0x000000140d0a7225 */ /* 0x004fc800078e0002 */
[----:B------:R-:W-:Y:S01]  /*7e80*/  IMAD R12, R7, R20, RZ ;  /* 0x00000014070c7224 */ /* 0x000fe200078e02ff */
[----:B------:R-:W1:Y:S03]  /*7e90*/  LDC R26, c[0x0][0x608] ;  /* 0x00018200ff1a7b82 */ /* 0x000e660000000800 */
[----:B------:R-:W-:Y:S02]  /*7ea0*/  IMAD R7, R13, R21, R12 ;  /* 0x000000150d077224 */ /* 0x000fe400078e020c */
[----:B------:R-:W-:Y:S02]  /*7eb0*/  IMAD.MOV.U32 R13, RZ, RZ, 0x1 ;  /* 0x00000001ff0d7424 */ /* 0x000fe400078e00ff */
[----:B------:R-:W-:Y:S01]  /*7ec0*/  IMAD.IADD R7, R11, 0x1, R7 ;  /* 0x000000010b077824 */ /* 0x000fe200078e0207 */
[----:B------:R-:W2:Y:S01]  /*7ed0*/  LDC R28, c[0x0][0x658] ;  /* 0x00019600ff1c7b82 */ /* 0x000ea20000000800 */
[----:B------:R-:W-:-:S02]  /*7ee0*/  I2FP.F32.U32 R11, R24 ;  /* 0x00000018000b7245 */ /* 0x000fc40000201000 */
[----:B---3--:R-:W-:-:S03]  /*7ef0*/  ISETP.NE.U32.AND P0, PT, R30, RZ, PT ;  /* 0x000000ff1e00720c */ /* 0x008fc60003f05070 */
[----:B------:R-:W-:Y:S01]  /*7f00*/  FMUL R12, R11, UR6 ;  /* 0x000000060b0c7c20 */ /* 0x000fe20008400000 */
[----:B------:R-:W-:Y:S01]  /*7f10*/  ISETP.NE.AND.EX P0, PT, R31, RZ, PT, P0 ;  /* 0x000000ff1f00720c */ /* 0x000fe20003f05300 */
[----:B------:R-:W3:Y:S01]  /*7f20*/  LDC R23, c[0x0][0x148] ;  /* 0x00005200ff177b82 */ /* 0x000ee20000000800 */
[-CC-:B0-----:R-:W-:Y:S01]  /*7f30*/  SHF.R.U64 R18, R10, R14.reuse, R7.reuse ;  /* 0x0000000e0a127219 */ /* 0x181fe20000001207 */
[----:B------:R0:W4:Y:S01]  /*7f40*/  F2I.U32.TRUNC.NTZ R20, R12 ;  /* 0x0000000c00147305 */ /* 0x000122000020f000 */
[----:B------:R-:W-:Y:S01]  /*7f50*/  SHF.R.U32.HI R7, RZ, R14, R7 ;  /* 0x0000000eff077219 */ /* 0x000fe20000011607 */
[----:B------:R-:W-:-:S04]  /*7f60*/  IMAD.MOV.U32 R11, RZ, RZ, -0x1 ;  /* 0xffffffffff0b7424 */ /* 0x000fc800078e00ff */
[----:B------:R-:W0:Y:S01]  /*7f70*/  LDC R22, c[0x0][0x600] ;  /* 0x00018000ff167b82 */ /* 0x000e220000000800 */
[-CC-:B-1----:R-:W-:Y:S02]  /*7f80*/  SHF.R.U64 R16, R18, R26.reuse, R7.reuse ;  /* 0x0000001a12107219 */ /* 0x182fe40000001207 */
[----:B------:R-:W-:-:S05]  /*7f90*/  SHF.R.U32.HI R7, RZ, R26, R7 ;  /* 0x0000001aff077219 */ /* 0x000fca0000011607 */
[----:B------:R-:W1:Y:S01]  /*7fa0*/  LDC R29, c[0x0][0x648] ;  /* 0x00019200ff1d7b82 */ /* 0x000e620000000800 */
[-C--:B--2---:R-:W-:Y:S02]  /*7fb0*/  SHF.L.U32 R10, R11, R28.reuse, RZ ;  /* 0x0000001c0b0a7219 */ /* 0x084fe400000006ff */
[-CC-:B------:R-:W-:Y:S02]  /*7fc0*/  SHF.R.U64 R21, R16, R28.reuse, R7.reuse ;  /* 0x0000001c10157219 */ /* 0x180fe40000001207 */
[----:B------:R-:W-:Y:S02]  /*7fd0*/  SHF.R.U32.HI R11, RZ, R28, R7 ;  /* 0x0000001cff0b7219 */ /* 0x000fe40000011607 */
[----:B------:R-:W-:Y:S01]  /*7fe0*/  LOP3.LUT R27, RZ, R10, RZ, 0x33, !PT ;  /* 0x0000000aff1b7212 */ /* 0x000fe200078e33ff */
[----:B------:R-:W2:Y:S01]  /*7ff0*/  LDC R33, c[0x0][0x638] ;  /* 0x00018e00ff217b82 */ /* 0x000ea20000000800 */
[----:B------:R-:W-:Y:S01]  /*8000*/  SHF.L.U32 R28, R13, R28, RZ ;  /* 0x0000001c0d1c7219 */ /* 0x000fe200000006ff */
[----:B------:R-:W-:-:S06]  /*8010*/  IMAD.MOV.U32 R10, RZ, RZ, R21 ;  /* 0x000000ffff0a7224 */ /* 0x000fcc00078e0015 */
[----:B------:R-:W0:Y:S01]  /*8020*/  LDC R34, c[0x0][0x610] ;  /* 0x00018400ff227b82 */ /* 0x000e220000000800 */
[----:B----4-:R-:W-:Y:S05]  /*8030*/  @!P0 BRA `(.L_x_171) ;  /* 0x0000000000288947 */ /* 0x010fea0003800000 */
[----:B------:R-:W4:Y:S02]  /*8040*/  LDC R10, c[0x0][0x64c] ;  /* 0x00019300ff0a7b82 */ /* 0x000f240000000800 */
[----:B----4-:R-:W-:-:S05]  /*8050*/  IADD3 R7, P0, R21, R10, RZ ;  /* 0x0000000a15077210 */ /* 0x010fca0007f1e0ff */
[----:B------:R-:W-:-:S04]  /*8060*/  IMAD.X R17, RZ, RZ, R11, P0 ;  /* 0x000000ffff117224 */ /* 0x000fc800000e060b */
[----:B------:R-:W-:-:S04]  /*8070*/  IMAD.WIDE.U32 R10, R17, R30, RZ ;  /* 0x0000001e110a7225 */ /* 0x000fc800078e00ff */
[----:B0-----:R-:W-:-:S04]  /*8080*/  IMAD.WIDE.U32 R12, P0, R7, R31, R10 ;  /* 0x0000001f070c7225 */ /* 0x001fc8000780000a */
[----:B------:R-:W-:-:S04]  /*8090*/  IMAD.WIDE.U32 R10, R7, R30, RZ ;  /* 0x0000001e070a7225 */ /* 0x000fc800078e00ff */
[----:B------:R-:W-:Y:S01]  /*80a0*/  IMAD.X R15, RZ, RZ, RZ, P0 ;  /* 0x000000ffff0f7224 */ /* 0x000fe200000e06ff */
[----:B------:R-:W-:Y:S01]  /*80b0*/  IADD3 RZ, P0, R11, R12, RZ ;  /* 0x0000000c0bff7210 */ /* 0x000fe20007f1e0ff */
[----:B------:R-:W-:-:S04]  /*80c0*/  IMAD.MOV.U32 R14, RZ, RZ, R13 ;  /* 0x000000ffff0e7224 */ /* 0x000fc800078e000d */
[----:B------:R-:W-:-:S08]  /*80d0*/  IMAD.WIDE.U32.X R10, R17, R31, R14, P0 ;  /* 0x0000001f110a7225 */ /* 0x000fd000000e040e */
.L_x_171:
[----:B-1----:R-:W-:Y:S01]  /*80e0*/  SHF.R.U64 R7, R10, R29, R11 ;  /* 0x0000001d0a077219 */ /* 0x002fe2000000120b */
[----:B0-----:R-:W-:Y:S01]  /*80f0*/  VIADD R11, R22, 0xffffffff ;  /* 0xffffffff160b7836 */ /* 0x001fe20000000000 */
[----:B------:R-:W-:Y:S01]  /*8100*/  LOP3.LUT R32, R16, R27, RZ, 0xc0, !PT ;  /* 0x0000001b10207212 */ /* 0x000fe200078ec0ff */
[----:B------:R-:W-:Y:S02]  /*8110*/  IMAD.MOV R20, RZ, RZ, -R20 ;  /* 0x000000ffff147224 */ /* 0x000fe400078e0a14 */
[----:B------:R-:W-:Y:S01]  /*8120*/  IMAD.MOV R10, RZ, RZ, -R7 ;  /* 0x000000ffff0a7224 */ /* 0x000fe200078e0a07 */
[----:B------:R-:W-:Y:S01]  /*8130*/  LOP3.LUT R18, R18, R11, RZ, 0xc0, !PT ;  /* 0x0000000b12127212 */ /* 0x000fe200078ec0ff */
[----:B------:R-:W-:Y:S02]  /*8140*/  IMAD R32, R28, R7, R32 ;  /* 0x000000071c207224 */ /* 0x000fe400078e0220 */
[----:B---3--:R-:W-:Y:S02]  /*8150*/  @P3 IMAD R25, R23, R20, R24 ;  /* 0x0000001417193224 */ /* 0x008fe400078e0218 */
[----:B--2---:R-:W-:-:S02]  /*8160*/  IMAD R7, R10, R33, R21 ;  /* 0x000000210a077224 */ /* 0x004fc400078e0215 */
[----:B------:R-:W-:Y:S02]  /*8170*/  IMAD R32, R32, R34, R25 ;  /* 0x0000002220207224 */ /* 0x000fe400078e0219 */
[----:B------:R-:W-:Y:S02]  /*8180*/  IMAD R7, R7, R22, R18 ;  /* 0x0000001607077224 */ /* 0x000fe400078e0212 */
[----:B------:R-:W-:-:S03]  /*8190*/  IMAD.MOV.U32 R10, RZ, RZ, 0x1 ;  /* 0x00000001ff0a7424 */ /* 0x000fc600078e00ff */
[----:B------:R-:W-:Y:S02]  /*81a0*/  SEL R11, R7, R32, !P3 ;  /* 0x00000020070b7207 */ /* 0x000fe40005800000 */
[----:B------:R-:W-:Y:S01]  /*81b0*/  SEL R32, R32, R7, !P3 ;  /* 0x0000000720207207 */ /* 0x000fe20005800000 */
[----:B------:R-:W-:-:S07]  /*81c0*/  IMAD.MOV.U32 R7, RZ, RZ, R19 ;  /* 0x000000ffff077224 */ /* 0x000fce00078e0013 */
.L_x_169:
[----:B------:R-:W-:Y:S01]  /*81d0*/  LOP3.LUT P0, RZ, R10, 0xff, RZ, 0xc0, !PT ;  /* 0x000000ff0aff7812 */ /* 0x000fe2000780c0ff */
[----:B------:R-:W-:-:S12]  /*81e0*/  IMAD.MOV.U32 R10, RZ, RZ, R32 ;  /* 0x000000ffff0a7224 */ /* 0x000fd800078e0020 */
[----:B------:R-:W-:Y:S05]  /*81f0*/  @P0 BRA `(.L_x_172) ;  /* 0xffffff9000380947 */ /* 0x000fea000383ffff */
[----:B------:R-:W-:Y:S05]  /*8200*/  EXIT ;  /* 0x000000000000794d */ /* 0x000fea0003800000 */
.L_x_8:
[----:B-1----:R-:W-:Y:S01]  /*8210*/  ULDC.64 UR4, c[0x0][0x650] ;  /* 0x0001940000047ab9 */ /* 0x002fe20000000a00 */
        /* <DEDUP_REMOVED lines=25> */
.L_x_174:
[----:B------:R-:W0:Y:S01]  /*83b0*/  LDC.64 R28, c[0x0][0x640] ;  /* 0x00019000ff1c7b82 */ /* 0x000e220000000a00 */
[-CC-:B------:R-:W-:Y:S01]  /*83c0*/  SHF.R.U64 R21, R16, R6.reuse, R17.reuse ;  /* 0x0000000610157219 */ /* 0x180fe20000001211 */
[----:B------:R-:W-:Y:S01]  /*83d0*/  IMAD.MOV.U32 R31, RZ, RZ, 0x1 ;  /* 0x00000001ff1f7424 */ /* 0x000fe200078e00ff */
[----:B------:R-:W-:Y:S02]  /*83e0*/  SHF.R.U32.HI R5, RZ, R6, R17 ;  /* 0x00000006ff057219 */ /* 0x000fe40000011611 */
        /* <DEDUP_REMOVED lines=9> */
[----:B0-----:R-:W-:Y:S01]  /*8480*/  ISETP.NE.U32.AND P0, PT, R28, RZ, PT ;  /* 0x000000ff1c00720c */ /* 0x001fe20003f05070 */
[----:B------:R-:W-:-:S03]  /*8490*/  IMAD.MOV.U32 R11, RZ, RZ, -0x1 ;  /* 0xffffffffff0b7424 */ /* 0x000fc600078e00ff */
[----:B------:R-:W-:Y:S02]  /*84a0*/  ISETP.NE.AND.EX P0, PT, R29, RZ, PT, P0 ;  /* 0x000000ff1d00720c */ /* 0x000fe40003f05300 */
[----:B------:R-:W0:Y:S01]  /*84b0*/  LDC R24, c[0x0][0x600] ;  /* 0x00018000ff187b82 */ /* 0x000e220000000800 */
[-CC-:B-1----:R-:W-:Y:S02]  /*84c0*/  SHF.R.U64 R18, R10, R14.reuse, R5.reuse ;  /* 0x0000000e0a127219 */ /* 0x182fe40000001205 */
[----:B------:R-:W-:-:S05]  /*84d0*/  SHF.R.U32.HI R5, RZ, R14, R5 ;  /* 0x0000000eff057219 */ /* 0x000fca0000011605 */
        /* <DEDUP_REMOVED lines=21> */
.L_x_175:
[----:B-1----:R-:W-:Y:S01]  /*8630*/  SHF.R.U64 R6, R10, R25, R11 ;  /* 0x000000190a067219 */ /* 0x002fe2000000120b */
[----:B0-----:R-:W-:Y:S01]  /*8640*/  VIADD R11, R24, 0xffffffff ;  /* 0xffffffff180b7836 */ /* 0x001fe20000000000 */
[----:B------:R-:W-:Y:S01]  /*8650*/  SHF.L.U32 R9, R31, R26, RZ ;  /* 0x0000001a1f097219 */ /* 0x000fe200000006ff */
[----:B------:R-:W-:Y:S01]  /*8660*/  @P3 IMAD R12, R13, R20, R8 ;  /* 0x000000140d0c3224 */ /* 0x000fe200078e0208 */
[----:B------:R-:W-:Y:S01]  /*8670*/  LOP3.LUT R5, R22, R33, RZ, 0xc0, !PT ;  /* 0x0000002116057212 */ /* 0x000fe200078ec0ff */
[----:B------:R-:W-:Y:S01]  /*8680*/  IMAD.MOV R10, RZ, RZ, -R6 ;  /* 0x000000ffff0a7224 */ /* 0x000fe200078e0a06 */
[----:B------:R-:W-:Y:S01]  /*8690*/  LOP3.LUT R18, R18, R11, RZ, 0xc0, !PT ;  /* 0x0000000b12127212 */ /* 0x000fe200078ec0ff */
[----:B------:R-:W-:Y:S02]  /*86a0*/  IMAD.MOV.U32 R8, RZ, RZ, 0x1 ;  /* 0x00000001ff087424 */ /* 0x000fe400078e00ff */
[----:B------:R-:W-:Y:S02]  /*86b0*/  IMAD R9, R9, R6, R5 ;  /* 0x0000000609097224 */ /* 0x000fe400078e0205 */
[----:B--2---:R-:W-:-:S02]  /*86c0*/  IMAD R5, R10, R27, R23 ;  /* 0x0000001b0a057224 */ /* 0x004fc400078e0217 */
[----:B---3--:R-:W-:Y:S02]  /*86d0*/  IMAD R6, R9, R30, R12 ;  /* 0x0000001e09067224 */ /* 0x008fe400078e020c */
[----:B------:R-:W-:Y:S01]  /*86e0*/  IMAD R9, R5, R24, R18 ;  /* 0x0000001805097224 */ /* 0x000fe200078e0212 */
[----:B------:R-:W-:Y:S01]  /*86f0*/  PRMT R5, R8, 0x7610, R5 ;  /* 0x0000761008057816 */ /* 0x000fe20000000005 */
[----:B------:R-:W-:-:S03]  /*8700*/  IMAD.MOV.U32 R16, RZ, RZ, R21 ;  /* 0x000000ffff107224 */ /* 0x000fc600078e0015 */
[----:B------:R-:W-:Y:S02]  /*8710*/  SEL R17, R9, R6, !P3 ;  /* 0x0000000609117207 */ /* 0x000fe40005800000 */
[----:B------:R-:W-:-:S07]  /*8720*/  SEL R6, R6, R9, !P3 ;  /* 0x0000000906067207 */ /* 0x000fce0005800000 */
.L_x_173:
[----:B------:R-:W-:-:S08]  /*8730*/  NOP ;  /* 0x0000000000007918 */ /* 0x000fd00000000000 */
[----:B------:R-:W0:-:S00]  /*8740*/  USETMAXREG.DEALLOC.CTAPOOL 0x28 ;  /* 0x00000028000079c8 */ /* 0x000e0000080e0500 */
[----:B0-----:R-:W-:-:S13]  /*8750*/  ISETP.NE.AND P0, PT, R7, RZ, PT ;  /* 0x000000ff0700720c */ /* 0x001fda0003f05270 */
[----:B------:R-:W-:Y:S05]  /*8760*/  @P0 EXIT ;  /* 0x000000000000094d */ /* 0x000fea0003800000 */
[----:B------:R-:W-:Y:S01]  /*8770*/  LOP3.LUT P0, RZ, R5, 0xff, RZ, 0xc0, !PT ;  /* 0x000000ff05ff7812 */ /* 0x000fe2000780c0ff */
[----:B------:R-:W-:Y:S02]  /*8780*/  IMAD.MOV.U32 R11, RZ, RZ, 0x1 ;  /* 0x00000001ff0b7424 */ /* 0x000fe400078e00ff */
[----:B------:R-:W-:-:S10]  /*8790*/  IMAD.MOV.U32 R15, RZ, RZ, RZ ;  /* 0x000000ffff0f7224 */ /* 0x000fd400078e00ff */
[----:B------:R-:W-:Y:S05]  /*87a0*/  @!P0 BRA `(.L_x_176) ;  /* 0x0000000c00748947 */ /* 0x000fea0003800000 */
[----:B------:R-:W0:Y:S01]  /*87b0*/  LDC R5, c[0x0][0x28c] ;  /* 0x0000a300ff057b82 */ /* 0x000e220000000800 */
[----:B------:R-:W-:Y:S01]  /*87c0*/  ULDC UR5, c[0x0][0x658] ;  /* 0x0001960000057ab9 */ /* 0x000fe20000000800 */
[----:B------:R-:W-:Y:S01]  /*87d0*/  UMOV UR11, 0xffffffff ;  /* 0xffffffff000b7882 */ /* 0x000fe20000000000 */
[----:B------:R-:W-:Y:S01]  /*87e0*/  UMOV UR16, 0x1 ;  /* 0x0000000100107882 */ /* 0x000fe20000000000 */
[----:B------:R-:W-:Y:S01]  /*87f0*/  USHF.L.U32 UR11, UR11, UR5, URZ ;  /* 0x000000050b0b7299 */ /* 0x000fe2000800063f */
[----:B------:R-:W-:Y:S01]  /*8800*/  BSSY B0, `(.L_x_176) ;  /* 0x00000d7000007945 */ /* 0x000fe20003800000 */
[----:B------:R-:W-:Y:S01]  /*8810*/  ULDC UR9, c[0x0][0xc] ;  /* 0x0000030000097ab9 */ /* 0x000fe20000000800 */
[----:B------:R-:W-:Y:S01]  /*8820*/  ULDC UR12, c[0x0][0x10] ;  /* 0x00000400000c7ab9 */ /* 0x000fe20000000800 */
[----:B------:R-:W1:Y:S01]  /*8830*/  S2UR UR8, SR_CgaCtaId ;  /* 0x00000000000879c3 */ /* 0x000e620000008800 */
[----:B------:R-:W-:Y:S01]  /*8840*/  ULOP3.LUT UR13, URZ, UR11, URZ, 0x33, !UPT ;  /* 0x0000000b3f0d7292 */ /* 0x000fe2000f8e333f */
[----:B------:R-:W-:Y:S01]  /*8850*/  IMAD.MOV.U32 R13, RZ, RZ, 0x1 ;  /* 0x00000001ff0d7424 */ /* 0x000fe200078e00ff */
[----:B------:R-:W-:Y:S01]  /*8860*/  LOP3.LUT R14, R4, 0x2, RZ, 0xfc, !PT ;  /* 0x00000002040e7812 */ /* 0x000fe200078efcff */
[----:B------:R-:W-:Y:S01]  /*8870*/  IMAD.MOV.U32 R11, RZ, RZ, 0x1 ;  /* 0x00000001ff0b7424 */ /* 0x000fe200078e00ff */
[----:B------:R-:W-:Y:S01]  /*8880*/  ULDC UR4, c[0x0][0x600] ;  /* 0x0001800000047ab9 */ /* 0x000fe20000000800 */
[----:B------:R-:W-:Y:S01]  /*8890*/  IMAD.MOV.U32 R15, RZ, RZ, RZ ;  /* 0x000000ffff0f7224 */ /* 0x000fe200078e00ff */
[----:B------:R-:W-:Y:S01]  /*88a0*/  UMOV UR15, 0x5 ;  /* 0x00000005000f7882 */ /* 0x000fe20000000000 */
[----:B------:R-:W-:-:S02]  /*88b0*/  UIADD3 UR4, UR4, -0x1, URZ ;  /* 0xffffffff04047890 */ /* 0x000fc4000fffe03f */
[----:B------:R-:W-:Y:S01]  /*88c0*/  USHF.L.U32 UR5, UR16, UR5, URZ ;  /* 0x0000000510057299 */ /* 0x000fe2000800063f */
[----:B------:R-:W-:Y:S01]  /*88d0*/  ULDC.64 UR28, c[0x0][0x198] ;  /* 0x00006600001c7ab9 */ /* 0x000fe20000000a00 */
[----:B0-----:R-:W-:-:S05]  /*88e0*/  VIADD R5, R5, 0x3f ;  /* 0x0000003f05057836 */ /* 0x001fca0000000000 */
[----:B------:R-:W-:Y:S01]  /*88f0*/  SHF.R.S32.HI R8, RZ, 0x1f, R5 ;  /* 0x0000001fff087819 */ /* 0x000fe20000011405 */
[----:B-1----:R-:W-:-:S03]  /*8900*/  ULOP3.LUT UR10, UR8, 0x1, URZ, 0xc0, !UPT ;  /* 0x00000001080a7892 */ /* 0x002fc6000f8ec03f */
[----:B------:R-:W-:Y:S01]  /*8910*/  LEA.HI R8, R8, R5, RZ, 0x6 ;  /* 0x0000000508087211 */ /* 0x000fe200078f30ff */
[----:B------:R-:W-:Y:S02]  /*8920*/  USHF.R.U32.HI UR27, URZ, 0x1, UR8 ;  /* 0x000000013f1b7899 */ /* 0x000fe40008011608 */
[----:B------:R-:W-:Y:S01]  /*8930*/  USHF.L.U32 UR6, UR8, 0x5, URZ ;  /* 0x0000000508067899 */ /* 0x000fe2000800063f */
[----:B------:R-:W-:Y:S01]  /*8940*/  SHF.R.S32.HI R10, RZ, 0x6, R8 ;  /* 0x00000006ff0a7819 */ /* 0x000fe20000011408 */
[----:B------:R-:W-:Y:S02]  /*8950*/  USHF.L.U32 UR7, UR8, 0xb, URZ ;  /* 0x0000000b08077899 */ /* 0x000fe4000800063f */
[----:B------:R-:W-:Y:S02]  /*8960*/  ULOP3.LUT UR8, UR8, 0xfffffffe, URZ, 0xc0, !UPT ;  /* 0xfffffffe08087892 */ /* 0x000fe4000f8ec03f */
[----:B------:R-:W-:Y:S01]  /*8970*/  UISETP.GT.U32.AND UP0, UPT, UR10, 0xffff, UPT ;  /* 0x0000ffff0a00788c */ /* 0x000fe2000bf04070 */
[----:B------:R-:W-:Y:S01]  /*8980*/  VIADD R5, R10, 0x1 ;  /* 0x000000010a057836 */ /* 0x000fe20000000000 */
[----:B------:R-:W-:-:S02]  /*8990*/  USHF.L.U32 UR14, UR16, UR8, URZ ;  /* 0x00000008100e7299 */ /* 0x000fc4000800063f */
[----:B------:R-:W-:Y:S02]  /*89a0*/  ULOP3.LUT UR11, UR8, 0x1, URZ, 0xfc, !UPT ;  /* 0x00000001080b7892 */ /* 0x000fe4000f8efc3f */
[----:B------:R-:W-:Y:S02]  /*89b0*/  UIMAD.WIDE.U32 UR8, UR9, UR12, URZ ;  /* 0x0000000c090872a5 */ /* 0x000fe4000f8e003f */
[----:B------:R-:W-:Y:S01]  /*89c0*/  USEL UR10, UR10, 0xffff, !UP0 ;  /* 0x0000ffff0a0a7887 */ /* 0x000fe2000c000000 */
[----:B------:R-:W-:Y:S01]  /*89d0*/  ULDC UR12, c[0x0][0x14] ;  /* 0x00000500000c7ab9 */ /* 0x000fe20000000800 */
[----:B------:R-:W-:Y:S02]  /*89e0*/  USHF.L.U32 UR11, UR16, UR11, URZ ;  /* 0x0000000b100b7299 */ /* 0x000fe4000800063f */
[----:B------:R-:W-:Y:S02]  /*89f0*/  UIMAD.WIDE.U32 UR24, UR8, UR12, URZ ;  /* 0x0000000c081872a5 */ /* 0x000fe4000f8e003f */
[----:B------:R-:W-:-:S02]  /*8a00*/  UIMAD UR21, UR9, UR12, URZ ;  /* 0x0000000c091572a4 */ /* 0x000fc4000f8e023f */
[----:B------:R-:W-:Y:S02]  /*8a10*/  ULOP3.LUT UR10, UR10, 0xffff, URZ, 0xc0, !UPT ;  /* 0x0000ffff0a0a7892 */ /* 0x000fe4000f8ec03f */
[----:B------:R-:W-:Y:S02]  /*8a20*/  ULOP3.LUT UR6, UR6, 0x20, URZ, 0xc0, !UPT ;  /* 0x0000002006067892 */ /* 0x000fe4000f8ec03f */
[----:B------:R-:W-:Y:S02]  /*8a30*/  ULOP3.LUT UR7, UR7, 0x800, URZ, 0xc0, !UPT ;  /* 0x0000080007077892 */ /* 0x000fe4000f8ec03f */
[----:B------:R-:W-:Y:S02]  /*8a40*/  ULOP3.LUT UR14, UR14, UR11, URZ, 0xfc, !UPT ;  /* 0x0000000b0e0e7292 */ /* 0x000fe4000f8efc3f */
[----:B------:R-:W-:Y:S02]  /*8a50*/  UIADD3 UR21, UR25, UR21, URZ ;  /* 0x0000001519157290 */ /* 0x000fe4000fffe03f */
[----:B------:R-:W-:-:S12]  /*8a60*/  USHF.L.U32 UR15, UR15, UR10, URZ ;  /* 0x0000000a0f0f7299 */ /* 0x000fd8000800063f */
.L_x_187:
[----:B------:R-:W-:-:S03]  /*8a70*/  UMOV UR8, 0xffffffff ;  /* 0xffffffff00087882 */ /* 0x000fc60000000000 */
[----:B------:R-:W-:Y:S05]  /*8a80*/  BRA.DIV UR8, `(.L_x_177) ;  /* 0x0000001208a87947 */ /* 0x000fea000b800000 */
[----:B------:R-:W-:-:S13]  /*8a90*/  ELECT P0, URZ, PT ;  /* 0x00000000003f782f */ /* 0x000fda0003800000 */
.L_x_205:
[----:B------:R-:W0:Y:S01]  /*8aa0*/  LDC R7, c[0x0][0x28c] ;  /* 0x0000a300ff077b82 */ /* 0x000e220000000800 */
[----:B------:R-:W-:Y:S01]  /*8ab0*/  BSSY B1, `(.L_x_178) ;  /* 0x000003b000017945 */ /* 0x000fe20003800000 */
[----:B0-----:R-:W-:-:S13]  /*8ac0*/  ISETP.LT.OR P0, PT, R7, 0x1, !P0 ;  /* 0x000000010700780c */ /* 0x001fda0004701670 */
[----:B------:R-:W-:Y:S05]  /*8ad0*/  @P0 BRA `(.L_x_179) ;  /* 0x0000000000e00947 */ /* 0x000fea0003800000 */
[----:B------:R-:W-:Y:S01]  /*8ae0*/  LEA R9, R6, UR27, 0x1 ;  /* 0x0000001b06097c11 */ /* 0x000fe2000f8e08ff */
[----:B------:R-:W-:Y:S01]  /*8af0*/  IMAD.MOV.U32 R21, RZ, RZ, RZ ;  /* 0x000000ffff157224 */ /* 0x000fe200078e00ff */
[----:B------:R-:W-:Y:S01]  /*8b00*/  LEA R17, R17, UR6, 0x6 ;  /* 0x0000000611117c11 */ /* 0x000fe2000f8e30ff */
[----:B------:R-:W-:Y:S02]  /*8b10*/  IMAD.MOV.U32 R6, RZ, RZ, R5 ;  /* 0x000000ffff067224 */ /* 0x000fe400078e0005 */
[----:B------:R-:W-:Y:S02]  /*8b20*/  IMAD.MOV.U32 R7, RZ, RZ, R11 ;  /* 0x000000ffff077224 */ /* 0x000fe400078e000b */
[----:B------:R-:W-:Y:S02]  /*8b30*/  IMAD.MOV.U32 R8, RZ, RZ, R15 ;  /* 0x000000ffff087224 */ /* 0x000fe400078e000f */
[----:B------:R-:W-:-:S07]  /*8b40*/  IMAD.SHL.U32 R18, R9, 0x80, RZ ;  /* 0x0000008009127824 */ /* 0x000fce00078e00ff */
.L_x_182:
[----:B------:R-:W0:Y:S01]  /*8b50*/  S2R R12, SR_CgaCtaId ;  /* 0x00000000000c7919 */ /* 0x000e220000008800 */
[----:B------:R-:W-:Y:S02]  /*8b60*/  MOV R9, 0x400 ;  /* 0x0000040000097802 */ /* 0x000fe40000000f00 */
[----:B------:R-:W-:Y:S02]  /*8b70*/  LOP3.LUT P1, RZ, R0, 0x7f, RZ, 0xc0, !PT ;  /* 0x0000007f00ff7812 */ /* 0x000fe4000782c0ff */
[----:B0-----:R-:W-:Y:S02]  /*8b80*/  LEA R19, R12, R9, 0x18 ;  /* 0x000000090c137211 */ /* 0x001fe400078ec0ff */
[----:B------:R-:W-:-:S09]  /*8b90*/  SHF.L.U32 R9, R7, 0x1f, RZ ;  /* 0x0000001f07097819 */ /* 0x000fd200000006ff */
[----:B------:R-:W0:Y:S01]  /*8ba0*/  @!P1 LDC R12, c[0x0][0x500] ;  /* 0x00014000ff0c9b82 */ /* 0x000e220000000800 */
[----:B------:R-:W-:-:S04]  /*8bb0*/  IMAD R20, R8, 0x8, R19 ;  /* 0x0000000808147824 */ /* 0x000fc800078e0213 */
[----:B------:R-:W1:Y:S02]  /*8bc0*/  SYNCS.PHASECHK.TRANS64.TRYWAIT P0, [R20+URZ+0x58], R9 ;  /* 0x00005809140075a7 */ /* 0x000e64000800017f */
[----:B-1----:R-:W-:Y:S05]  /*8bd0*/  @!P0 BRA `(.L_x_180) ;  /* 0x0000001000748947 */ /* 0x002fea0003800000 */
.L_x_206:
[----:B-1----:R-:W-:Y:S01]  /*8be0*/  PRMT R9, R14, 0x9910, RZ ;  /* 0x000099100e097816 */ /* 0x002fe200000000ff */
[----:B0-----:R0:W-:Y:S03]  /*8bf0*/  @!P1 SYNCS.ARRIVE.TRANS64 RZ, [R20+URZ], R12 ;  /* 0x0000000c14ff99a7 */ /* 0x0011e6000800003f */
[----:B------:R-:W-:-:S13]  /*8c00*/  ISETP.NE.AND P0, PT, R9, 0x2, PT ;  /* 0x000000020900780c */ /* 0x000fda0003f05270 */
[----:B0-----:R-:W-:Y:S05]  /*8c10*/  @P0 BRA `(.L_x_181) ;  /* 0x0000000000040947 */ /* 0x001fea0003800000 */
[----:B------:R-:W-:Y:S01]  /*8c20*/  BPT.TRAP 0x1 ;  /* 0x000000040000795c */ /* 0x000fe20000300000 */
.L_x_181:
[----:B------:R-:W-:Y:S01]  /*8c30*/  LEA R9, R8, UR27, 0x1 ;  /* 0x0000001b08097c11 */ /* 0x000fe2000f8e08ff */
[----:B------:R-:W-:Y:S01]  /*8c40*/  VIADD R6, R6, 0xffffffff ;  /* 0xffffffff06067836 */ /* 0x000fe20000000000 */
[----:B------:R-:W-:Y:S01]  /*8c50*/  R2UR UR11, R8 ;  /* 0x00000000080b72ca */ /* 0x000fe200000e0000 */
[----:B------:R-:W-:Y:S01]  /*8c60*/  UIADD3 UR16, UP0, UR28, 0xf0, URZ ;  /* 0x000000f01c107890 */ /* 0x000fe2000ff1e03f */
[----:B------:R-:W-:Y:S01]  /*8c70*/  R2UR UR22, R19 ;  /* 0x00000000131672ca */ /* 0x000fe200000e0000 */
[----:B------:R-:W-:Y:S01]  /*8c80*/  IMAD.U32 R9, R9, 0x2000, R19 ;  /* 0x0000200009097824 */ /* 0x000fe200078e0013 */
[----:B------:R-:W-:Y:S01]  /*8c90*/  R2UR UR23, R18 ;  /* 0x00000000121772ca */ /* 0x000fe200000e0000 */
[----:B------:R-:W-:Y:S01]  /*8ca0*/  UIADD3 UR32, UP1, UR28, 0x1f0, URZ ;  /* 0x000001f01c207890 */ /* 0x000fe2000ff3e03f */
[----:B------:R-:W-:Y:S01]  /*8cb0*/  R2UR UR9, R20 ;  /* 0x00000000140972ca */ /* 0x000fe200000e0000 */
[----:B------:R-:W-:Y:S01]  /*8cc0*/  UIADD3.X UR17, URZ, UR29, URZ, UP0, !UPT ;  /* 0x0000001d3f117290 */ /* 0x000fe200087fe43f */
[----:B------:R-:W-:Y:S01]  /*8cd0*/  R2UR UR8, R9 ;  /* 0x00000000090872ca */ /* 0x000fe200000e0000 */
[----:B------:R-:W-:Y:S01]  /*8ce0*/  UPRMT UR20, URZ, 0x5410, UR15 ;  /* 0x000054103f147896 */ /* 0x000fe2000800000f */
[----:B------:R-:W-:Y:S01]  /*8cf0*/  R2UR UR10, R21 ;  /* 0x00000000150a72ca */ /* 0x000fe200000e0000 */
[----:B------:R-:W-:Y:S01]  /*8d00*/  VIADD R8, R8, 0x1 ;  /* 0x0000000108087836 */ /* 0x000fe20000000000 */
[----:B------:R-:W-:Y:S01]  /*8d10*/  R2UR UR12, R16 ;  /* 0x00000000100c72ca */ /* 0x000fe200000e0000 */
[----:B------:R-:W-:Y:S01]  /*8d20*/  ULEA UR11, UR11, UR7, 0xc ;  /* 0x000000070b0b7291 */ /* 0x000fe2000f8e603f */
[----:B------:R-:W-:Y:S01]  /*8d30*/  R2UR UR26, R17 ;  /* 0x00000000111a72ca */ /* 0x000fe200000e0000 */
[----:B------:R-:W-:Y:S01]  /*8d40*/  UPRMT UR30, URZ, 0x5410, UR14 ;  /* 0x000054103f1e7896 */ /* 0x000fe2000800000e */
[----:B------:R-:W-:Y:S01]  /*8d50*/  ISETP.GT.AND P1, PT, R6, 0x1, PT ;  /* 0x000000010600780c */ /* 0x000fe20003f24270 */
[----:B------:R-:W-:Y:S01]  /*8d60*/  UIADD3 UR22, UR22, 0x2c180, UR11 ;  /* 0x0002c18016167890 */ /* 0x000fe2000fffe00b */
[----:B------:R-:W-:Y:S01]  /*8d70*/  ISETP.NE.AND P0, PT, R8, 0xb, PT ;  /* 0x0000000b0800780c */ /* 0x000fe20003f05270 */
[----:B------:R-:W-:Y:S01]  /*8d80*/  UIADD3.X UR33, URZ, UR29, URZ, UP1, !UPT ;  /* 0x0000001d3f217290 */ /* 0x000fe20008ffe43f */
[----:B------:R-:W-:Y:S01]  /*8d90*/  VIADD R21, R21, 0x40 ;  /* 0x0000004015157836 */ /* 0x000fe20000000000 */
[----:B------:R-:W-:Y:S01]  /*8da0*/  UIADD3 UR8, UR8, 0x180, URZ ;  /* 0x0000018008087890 */ /* 0x000fe2000fffe03f */
[----:B------:R-:W-:Y:S01]  /*8db0*/  SEL R12, RZ, 0x1, P0 ;  /* 0x00000001ff0c7807 */ /* 0x000fe20000000000 */
[----:B------:R-:W-:Y:S01]  /*8dc0*/  UMOV UR18, 0x0 ;  /* 0x0000000000127882 */ /* 0x000fe20000000000 */
[----:B------:R-:W-:Y:S01]  /*8dd0*/  UMOV UR19, 0x10000000 ;  /* 0x1000000000137882 */ /* 0x000fe20000000000 */
[----:B------:R-:W-:Y:S01]  /*8de0*/  UMOV UR11, UR23 ;  /* 0x00000017000b7c82 */ /* 0x000fe20008000000 */
[----:B------:R-:W-:-:S02]  /*8df0*/  LOP3.LUT R7, R7, R12, RZ, 0x3c, !PT ;  /* 0x0000000c07077212 */ /* 0x000fc400078e3cff */
[----:B------:R-:W-:Y:S02]  /*8e00*/  SEL R8, R8, RZ, P0 ;  /* 0x000000ff08087207 */ /* 0x000fe40000000000 */
[----:B------:R0:W-:Y:S02]  /*8e10*/  UTMALDG.3D.MULTICAST [UR8], [UR16], UR20, desc[UR18] ;  /* 0x00001208100073b4 */ /* 0x0001e40008011814 */
[----:B0-----:R-:W-:Y:S01]  /*8e20*/  UMOV UR8, UR22 ;  /* 0x0000001600087c82 */ /* 0x001fe20008000000 */
[----:B------:R-:W-:Y:S02]  /*8e30*/  UMOV UR11, UR26 ;  /* 0x0000001a000b7c82 */ /* 0x000fe40008000000 */
[----:B------:R0:W-:Y:S02]  /*8e40*/  UTMALDG.3D.MULTICAST [UR8], [UR32], UR30, desc[UR18] ;  /* 0x00001208200073b4 */ /* 0x0001e4000801181e */
[----:B0-----:R-:W-:Y:S05]  /*8e50*/  @P1 BRA `(.L_x_182) ;  /* 0xfffffffc003c1947 */ /* 0x001fea000383ffff */
.L_x_179:
[----:B------:R-:W-:Y:S05]  /*8e60*/  BSYNC B1 ;  /* 0x0000000000017941 */ /* 0x000fea0003800000 */
.L_x_178:
[----:B------:R-:W-:Y:S01]  /*8e70*/  LOP3.LUT P1, RZ, R13, 0xff, RZ, 0xc0, !PT ;  /* 0x000000ff0dff7812 */ /* 0x000fe2000782c0ff */
[C---:B------:R-:W-:Y:S01]  /*8e80*/  IMAD.IADD R15, R10.reuse, 0x1, R15 ;  /* 0x000000010a0f7824 */ /* 0x040fe200078e020f */
[----:B------:R-:W-:Y:S01]  /*8e90*/  ULDC.64 UR8, c[0x0][0x650] ;  /* 0x0001940000087ab9 */ /* 0x000fe20000000a00 */
[C---:B------:R-:W-:Y:S01]  /*8ea0*/  ISETP.GE.U32.AND P2, PT, R10.reuse, 0xb, PT ;  /* 0x0000000b0a00780c */ /* 0x040fe20003f46070 */
[----:B------:R-:W-:Y:S01]  /*8eb0*/  BSSY B1, `(.L_x_183) ;  /* 0x0000069000017945 */ /* 0x000fe20003800000 */
[----:B------:R-:W-:Y:S01]  /*8ec0*/  IMAD.MOV.U32 R17, RZ, RZ, -0x1 ;  /* 0xffffffffff117424 */ /* 0x000fe200078e00ff */
[----:B------:R-:W-:Y:S01]  /*8ed0*/  ISETP.GT.U32.AND P0, PT, R15, 0xa, PT ;  /* 0x0000000a0f00780c */ /* 0x000fe20003f04070 */
[----:B------:R-:W-:Y:S01]  /*8ee0*/  IMAD.MOV.U32 R16, RZ, RZ, -0x1 ;  /* 0xffffffffff107424 */ /* 0x000fe200078e00ff */
[----:B------:R-:W-:Y:S02]  /*8ef0*/  PRMT R13, RZ, 0x7610, R13 ;  /* 0x00007610ff0d7816 */ /* 0x000fe4000000000d */
[----:B------:R-:W-:-:S03]  /*8f00*/  ISETP.LT.U32.AND P0, PT, R10, 0xb, P0 ;  /* 0x0000000b0a00780c */ /* 0x000fc60000701070 */
[----:B------:R-:W0:Y:S01]  /*8f10*/  @P1 S2R R7, SR_CgaCtaId ;  /* 0x0000000000071919 */ /* 0x000e220000008800 */
[----:B------:R-:W-:-:S04]  /*8f20*/  @P1 MOV R6, 0x400 ;  /* 0x0000040000061802 */ /* 0x000fc80000000f00 */
[----:B0-----:R-:W-:Y:S01]  /*8f30*/  @P1 LEA R8, R7, R6, 0x18 ;  /* 0x0000000607081211 */ /* 0x001fe200078ec0ff */
[----:B------:R-:W-:Y:S01]  /*8f40*/  IMAD.WIDE.U32 R6, R15, -0x45d1745d, RZ ;  /* 0xba2e8ba30f067825 */ /* 0x000fe200078e00ff */
[----:B------:R-:W-:Y:S02]  /*8f50*/  SEL R6, RZ, 0x1, !P0 ;  /* 0x00000001ff067807 */ /* 0x000fe40004000000 */
[----:B------:R0:W-:Y:S01]  /*8f60*/  @P1 SYNCS.ARRIVE.TRANS64.A1T0 RZ, [R8+URZ+0xc8], RZ ;  /* 0x0000c8ff08ff19a7 */ /* 0x0001e2000810003f */
[----:B------:R-:W-:Y:S02]  /*8f70*/  IADD3 R2, P1, R2, UR24, RZ ;  /* 0x0000001802027c10 */ /* 0x000fe4000ff3e0ff */
[----:B------:R-:W-:Y:S01]  /*8f80*/  LOP3.LUT R11, R11, R6, RZ, 0x3c, !PT ;  /* 0x000000060b0b7212 */ /* 0x000fe200078e3cff */
[----:B------:R-:W-:Y:S01]  /*8f90*/  IMAD.MOV.U32 R6, RZ, RZ, -0x1 ;  /* 0xffffffffff067424 */ /* 0x000fe200078e00ff */
[----:B------:R-:W-:Y:S02]  /*8fa0*/  IADD3.X R3, R3, UR21, RZ, P1, !PT ;  /* 0x0000001503037c10 */ /* 0x000fe40008ffe4ff */
[----:B------:R-:W-:-:S02]  /*8fb0*/  ISETP.GE.U32.AND P0, PT, R2, UR8, PT ;  /* 0x0000000802007c0c */ /* 0x000fc4000bf06070 */
[----:B0-----:R-:W-:Y:S02]  /*8fc0*/  SHF.R.U32.HI R8, RZ, 0x3, R7 ;  /* 0x00000003ff087819 */ /* 0x001fe40000011607 */
[----:B------:R-:W-:Y:S02]  /*8fd0*/  ISETP.GE.U32.AND.EX P0, PT, R3, UR9, PT, P0 ;  /* 0x0000000903007c0c */ /* 0x000fe4000bf06100 */
[----:B------:R-:W-:Y:S01]  /*8fe0*/  @P2 LOP3.LUT R11, R11, 0x1, R8, 0x78, !PT ;  /* 0x000000010b0b2812 */ /* 0x000fe200078e7808 */
[----:B------:R-:W-:Y:S01]  /*8ff0*/  IMAD R15, R8, -0xb, R15 ;  /* 0xfffffff5080f7824 */ /* 0x000fe200078e020f */
[----:B------:R-:W-:-:S09]  /*9000*/  PRMT R7, RZ, 0x7610, R7 ;  /* 0x00007610ff077816 */ /* 0x000fd20000000007 */
[----:B------:R-:W-:Y:S05]  /*9010*/  @P0 BRA `(.L_x_184) ;  /* 0x0000000400480947 */ /* 0x000fea0003800000 */
[----:B------:R-:W0:Y:S01]  /*9020*/  S2R R17, SR_CTAID.X ;  /* 0x0000000000117919 */ /* 0x000e220000002500 */
[----:B------:R-:W-:Y:S01]  /*9030*/  ULDC.64 UR8, c[0x0][0x628] ;  /* 0x00018a0000087ab9 */ /* 0x000fe20000000a00 */
[----:B------:R-:W1:Y:S01]  /*9040*/  LDC R18, c[0x0][0x144] ;  /* 0x00005100ff127b82 */ /* 0x000e620000000800 */
[----:B------:R-:W-:Y:S01]  /*9050*/  ISETP.NE.U32.AND P0, PT, RZ, UR8, PT ;  /* 0x00000008ff007c0c */ /* 0x000fe2000bf05070 */
[----:B------:R-:W2:Y:S01]  /*9060*/  S2R R12, SR_CTAID.Y ;  /* 0x00000000000c7919 */ /* 0x000ea20000002600 */
[----:B------:R-:W-:Y:S01]  /*9070*/  ULDC UR10, c[0x0][0x150] ;  /* 0x00005400000a7ab9 */ /* 0x000fe20000000800 */
[----:B------:R-:W-:Y:S01]  /*9080*/  ULDC UR11, c[0x0][0x630] ;  /* 0x00018c00000b7ab9 */ /* 0x000fe20000000800 */
[----:B------:R-:W-:Y:S01]  /*9090*/  ISETP.NE.AND.EX P0, PT, RZ, UR9, PT, P0 ;  /* 0x00000009ff007c0c */ /* 0x000fe2000bf05300 */
[----:B------:R-:W-:Y:S01]  /*90a0*/  IMAD.MOV.U32 R6, RZ, RZ, R2 ;  /* 0x000000ffff067224 */ /* 0x000fe200078e0002 */
[----:B0-----:R-:W-:-:S05]  /*90b0*/  I2FP.F32.U32 R7, R17 ;  /* 0x0000001100077245 */ /* 0x001fca0000201000 */
[----:B------:R-:W-:Y:S01]  /*90c0*/  FMUL R20, R7, UR10 ;  /* 0x0000000a07147c20 */ /* 0x000fe20008400000 */
[----:B------:R-:W-:-:S05]  /*90d0*/  IMAD.MOV.U32 R7, RZ, RZ, R3 ;  /* 0x000000ffff077224 */ /* 0x000fca00078e0003 */
[----:B--2---:R-:W-:Y:S05]  /*90e0*/  @!P0 BRA `(.L_x_185) ;  /* 0x0000000000288947 */ /* 0x004fea0003800000 */
[----:B------:R-:W-:Y:S02]  /*90f0*/  ULDC UR10, c[0x0][0x634] ;  /* 0x00018d00000a7ab9 */ /* 0x000fe40000000800 */
[----:B------:R-:W-:-:S05]  /*9100*/  IADD3 R7, P0, R2, UR10, RZ ;  /* 0x0000000a02077c10 */ /* 0x000fca000ff1e0ff */
[----:B------:R-:W-:-:S04]  /*9110*/  IMAD.X R19, RZ, RZ, R3, P0 ;  /* 0x000000ffff137224 */ /* 0x000fc800000e0603 */
[----:B------:R-:W-:-:S04]  /*9120*/  IMAD.WIDE.U32 R8, R19, UR8, RZ ;  /* 0x0000000813087c25 */ /* 0x000fc8000f8e00ff */
[----:B------:R-:W-:-:S04]  /*9130*/  IMAD.WIDE.U32 R8, P0, R7, UR9, R8 ;  /* 0x0000000907087c25 */ /* 0x000fc8000f800008 */
[----:B------:R-:W-:-:S04]  /*9140*/  IMAD.WIDE.U32 R6, R7, UR8, RZ ;  /* 0x0000000807067c25 */ /* 0x000fc8000f8e00ff */
[----:B------:R-:W-:Y:S01]  /*9150*/  IMAD.MOV.U32 R6, RZ, RZ, R9 ;  /* 0x000000ffff067224 */ /* 0x000fe200078e0009 */
[----:B------:R-:W-:Y:S01]  /*9160*/  IADD3 RZ, P1, R7, R8, RZ ;  /* 0x0000000807ff7210 */ /* 0x000fe20007f3e0ff */
[----:B------:R-:W-:-:S04]  /*9170*/  IMAD.X R7, RZ, RZ, RZ, P0 ;  /* 0x000000ffff077224 */ /* 0x000fc800000e06ff */
[----:B------:R-:W-:-:S08]  /*9180*/  IMAD.WIDE.U32.X R6, R19, UR9, R6, P1 ;  /* 0x0000000913067c25 */ /* 0x000fd000088e0406 */
.L_x_185:
[--C-:B------:R-:W-:Y:S01]  /*9190*/  SHF.R.U64 R16, R6, UR11, R7.reuse ;  /* 0x0000000b06107c19 */ /* 0x100fe20008001207 */
[----:B------:R-:W0:Y:S01]  /*91a0*/  F2I.U32.TRUNC.NTZ R20, R20 ;  /* 0x0000001400147305 */ /* 0x000e22000020f000 */
[----:B------:R-:W-:Y:S01]  /*91b0*/  SHF.R.U32.HI R6, RZ, UR11, R7 ;  /* 0x0000000bff067c19 */ /* 0x000fe20008011607 */
[----:B------:R-:W-:Y:S01]  /*91c0*/  ULDC.64 UR8, c[0x0][0x620] ;  /* 0x0001880000087ab9 */ /* 0x000fe20000000a00 */
[----:B------:R-:W-:Y:S01]  /*91d0*/  IADD3 R9, P0, RZ, -R16, RZ ;  /* 0x80000010ff097210 */ /* 0x000fe20007f1e0ff */
[----:B------:R-:W-:Y:S01]  /*91e0*/  ULDC.64 UR10, c[0x0][0x640] ;  /* 0x00019000000a7ab9 */ /* 0x000fe20000000a00 */
[----:B------:R-:W2:Y:S03]  /*91f0*/  LDC R21, c[0x0][0x148] ;  /* 0x00005200ff157b82 */ /* 0x000ea60000000800 */
[----:B------:R-:W-:Y:S01]  /*9200*/  IMAD.X R6, RZ, RZ, ~R6, P0 ;  /* 0x000000ffff067224 */ /* 0x000fe200000e0e06 */
[----:B------:R-:W-:-:S03]  /*9210*/  ISETP.NE.U32.AND P0, PT, RZ, UR10, PT ;  /* 0x0000000aff007c0c */ /* 0x000fc6000bf05070 */
[----:B------:R-:W-:Y:S01]  /*9220*/  IMAD R8, R6, UR8, RZ ;  /* 0x0000000806087c24 */ /* 0x000fe2000f8e02ff */
[----:B------:R-:W-:Y:S01]  /*9230*/  ISETP.NE.AND.EX P0, PT, RZ, UR11, PT, P0 ;  /* 0x0000000bff007c0c */ /* 0x000fe2000bf05300 */
[----:B------:R-:W-:Y:S01]  /*9240*/  IMAD.WIDE.U32 R6, R9, UR8, R2 ;  /* 0x0000000809067c25 */ /* 0x000fe2000f8e0002 */
[----:B------:R-:W-:-:S03]  /*9250*/  ULDC UR8, c[0x0][0x618] ;  /* 0x0001860000087ab9 */ /* 0x000fc60000000800 */
[----:B------:R-:W-:Y:S01]  /*9260*/  IMAD R9, R9, UR9, R8 ;  /* 0x0000000909097c24 */ /* 0x000fe2000f8e0208 */
[----:B------:R-:W-:Y:S01]  /*9270*/  ULDC UR9, c[0x0][0x154] ;  /* 0x0000550000097ab9 */ /* 0x000fe20000000800 */
[----:B0-----:R-:W-:Y:S02]  /*9280*/  IMAD.MOV R8, RZ, RZ, -R20 ;  /* 0x000000ffff087224 */ /* 0x001fe400078e0a14 */
[----:B------:R-:W-:Y:S02]  /*9290*/  IMAD.IADD R7, R7, 0x1, R9 ;  /* 0x0000000107077824 */ /* 0x000fe400078e0209 */
[----:B-1----:R-:W-:Y:S01]  /*92a0*/  IMAD R17, R18, R8, R17 ;  /* 0x0000000812117224 */ /* 0x002fe200078e0211 */
[----:B------:R-:W-:Y:S02]  /*92b0*/  I2FP.F32.U32 R8, R12 ;  /* 0x0000000c00087245 */ /* 0x000fe40000201000 */
[--C-:B------:R-:W-:Y:S02]  /*92c0*/  SHF.R.U64 R18, R6, UR8, R7.reuse ;  /* 0x0000000806127c19 */ /* 0x100fe40008001207 */
[----:B------:R-:W-:Y:S01]  /*92d0*/  SHF.R.U32.HI R7, RZ, UR8, R7 ;  /* 0x00000008ff077c19 */ /* 0x000fe20008011607 */
[----:B------:R-:W-:Y:S01]  /*92e0*/  FMUL R8, R8, UR9 ;  /* 0x0000000908087c20 */ /* 0x000fe20008400000 */
[----:B------:R-:W-:-:S02]  /*92f0*/  ULDC UR8, c[0x0][0x608] ;  /* 0x0001820000087ab9 */ /* 0x000fc40000000800 */
[--C-:B------:R-:W-:Y:S01]  /*9300*/  SHF.R.U64 R20, R18, UR8, R7.reuse ;  /* 0x0000000812147c19 */ /* 0x100fe20008001207 */
[----:B------:R0:W1:Y:S01]  /*9310*/  F2I.U32.TRUNC.NTZ R22, R8 ;  /* 0x0000000800167305 */ /* 0x000062000020f000 */
[----:B------:R-:W-:Y:S01]  /*9320*/  SHF.R.U32.HI R7, RZ, UR8, R7 ;  /* 0x00000008ff077c19 */ /* 0x000fe20008011607 */
[----:B------:R-:W-:-:S03]  /*9330*/  ULDC UR8, c[0x0][0x658] ;  /* 0x0001960000087ab9 */ /* 0x000fc60000000800 */
[--C-:B------:R-:W-:Y:S02]  /*9340*/  SHF.R.U64 R19, R20, UR8, R7.reuse ;  /* 0x0000000814137c19 */ /* 0x100fe40008001207 */
[----:B------:R-:W-:-:S03]  /*9350*/  SHF.R.U32.HI R23, RZ, UR8, R7 ;  /* 0x00000008ff177c19 */ /* 0x000fc60008011607 */
[----:B------:R-:W-:Y:S02]  /*9360*/  IMAD.MOV.U32 R6, RZ, RZ, R19 ;  /* 0x000000ffff067224 */ /* 0x000fe400078e0013 */
[----:B------:R-:W-:Y:S01]  /*9370*/  IMAD.MOV.U32 R7, RZ, RZ, R23 ;  /* 0x000000ffff077224 */ /* 0x000fe200078e0017 */
[----:B0-----:R-:W-:Y:S06]  /*9380*/  @!P0 BRA `(.L_x_186) ;  /* 0x0000000000288947 */ /* 0x001fec0003800000 */
        /* <DEDUP_REMOVED lines=10> */
.L_x_186:
[----:B------:R-:W-:Y:S01]  /*9430*/  ULDC UR8, c[0x0][0x648] ;  /* 0x0001920000087ab9 */ /* 0x000fe20000000800 */
[----:B-1----:R-:W-:Y:S01]  /*9440*/  IMAD.MOV R22, RZ, RZ, -R22 ;  /* 0x000000ffff167224 */ /* 0x002fe200078e0a16 */
[----:B------:R-:W-:Y:S01]  /*9450*/  SHF.R.U64 R7, R6, UR8, R7 ;  /* 0x0000000806077c19 */ /* 0x000fe20008001207 */
[----:B------:R-:W-:Y:S01]  /*9460*/  ULDC UR8, c[0x0][0x638] ;  /* 0x00018e0000087ab9 */ /* 0x000fe20000000800 */
[----:B------:R-:W-:Y:S01]  /*9470*/  LOP3.LUT R6, R20, UR13, RZ, 0xc0, !PT ;  /* 0x0000000d14067c12 */ /* 0x000fe2000f8ec0ff */
[----:B--2---:R-:W-:Y:S01]  /*9480*/  @P3 IMAD R17, R21, R22, R12 ;  /* 0x0000001615113224 */ /* 0x004fe200078e020c */
[----:B------:R-:W-:Y:S01]  /*9490*/  LOP3.LUT R18, R18, UR4, RZ, 0xc0, !PT ;  /* 0x0000000412127c12 */ /* 0x000fe2000f8ec0ff */
[----:B------:R-:W-:Y:S01]  /*94a0*/  IMAD.MOV R8, RZ, RZ, -R7 ;  /* 0x000000ffff087224 */ /* 0x000fe200078e0a07 */
[----:B------:R-:W-:Y:S01]  /*94b0*/  ULDC UR9, c[0x0][0x610] ;  /* 0x0001840000097ab9 */ /* 0x000fe20000000800 */
[----:B------:R-:W-:Y:S02]  /*94c0*/  IMAD R6, R7, UR5, R6 ;  /* 0x0000000507067c24 */ /* 0x000fe4000f8e0206 */
[----:B------:R-:W-:Y:S01]  /*94d0*/  IMAD R19, R8, UR8, R19 ;  /* 0x0000000808137c24 */ /* 0x000fe2000f8e0213 */
[----:B------:R-:W-:Y:S01]  /*94e0*/  ULDC UR8, c[0x0][0x600] ;  /* 0x0001800000087ab9 */ /* 0x000fe20000000800 */
[----:B------:R-:W-:-:S02]  /*94f0*/  IMAD R6, R6, UR9, R17 ;  /* 0x0000000906067c24 */ /* 0x000fc4000f8e0211 */
[----:B------:R-:W-:Y:S02]  /*9500*/  IMAD R19, R19, UR8, R18 ;  /* 0x0000000813137c24 */ /* 0x000fe4000f8e0212 */
[----:B------:R-:W-:-:S03]  /*9510*/  IMAD.MOV.U32 R7, RZ, RZ, 0x1 ;  /* 0x00000001ff077424 */ /* 0x000fc600078e00ff */
[----:B------:R-:W-:Y:S02]  /*9520*/  SEL R17, R19, R6, !P3 ;  /* 0x0000000613117207 */ /* 0x000fe40005800000 */
[----:B------:R-:W-:-:S07]  /*9530*/  SEL R6, R6, R19, !P3 ;  /* 0x0000001306067207 */ /* 0x000fce0005800000 */
.L_x_184:
[----:B------:R-:W-:Y:S05]  /*9540*/  BSYNC B1 ;  /* 0x0000000000017941 */ /* 0x000fea0003800000 */
.L_x_183:
[----:B------:R-:W-:-:S13]  /*9550*/  LOP3.LUT P0, RZ, R7, 0xff, RZ, 0xc0, !PT ;  /* 0x000000ff07ff7812 */ /* 0x000fda000780c0ff */
[----:B------:R-:W-:Y:S05]  /*9560*/  @P0 BRA `(.L_x_187) ;  /* 0xfffffff400400947 */ /* 0x000fea000383ffff */
[----:B------:R-:W-:Y:S05]  /*9570*/  BSYNC B0 ;  /* 0x0000000000007941 */ /* 0x000fea0003800000 */
.L_x_176:
[----:B------:R-:W-:-:S03]  /*9580*/  UMOV UR8, 0xffffffff ;  /* 0xffffffff00087882 */ /* 0x000fc60000000000 */
[----:B------:R-:W-:Y:S05]  /*9590*/  BRA.DIV UR8, `(.L_x_188) ;  /* 0x0000000a08187947 */ /* 0x000fea000b800000 */
[----:B------:R-:W-:-:S13]  /*95a0*/  ELECT P0, URZ, PT ;  /* 0x00000000003f782f */ /* 0x000fda0003800000 */
.L_x_209:
[----:B------:R-:W-:Y:S04]  /*95b0*/  BSSY B0, `(.L_x_189) ;  /* 0x000006a000007945 */ /* 0x000fe80003800000 */
[----:B------:R-:W-:Y:S05]  /*95c0*/  @!P0 BRA `(.L_x_190) ;  /* 0x0000000400a08947 */ /* 0x000fea0003800000 */
[----:B------:R-:W-:-:S04]  /*95d0*/  LOP3.LUT R4, R4, 0x2, RZ, 0xfc, !PT ;  /* 0x0000000204047812 */ /* 0x000fc800078efcff */
[----:B------:R-:W-:-:S13]  /*95e0*/  ISETP.NE.AND P0, PT, R4, 0x3, PT ;  /* 0x000000030400780c */ /* 0x000fda0003f05270 */
[----:B------:R-:W-:Y:S05]  /*95f0*/  @!P0 BRA `(.L_x_191) ;  /* 0x0000000000048947 */ /* 0x000fea0003800000 */
[----:B------:R-:W-:Y:S01]  /*9600*/  BPT.TRAP 0x1 ;  /* 0x000000040000795c */ /* 0x000fe20000300000 */
.L_x_191:
[----:B------:R-:W0:Y:S01]  /*9610*/  S2R R3, SR_CgaCtaId ;  /* 0x0000000000037919 */ /* 0x000e220000008800 */
[----:B------:R-:W-:-:S04]  /*9620*/  MOV R0, 0x400 ;  /* 0x0000040000007802 */ /* 0x000fc80000000f00 */
[----:B0-----:R-:W-:Y:S02]  /*9630*/  LEA R0, R3, R0, 0x18 ;  /* 0x0000000003007211 */ /* 0x001fe400078ec0ff */
[----:B------:R-:W-:-:S03]  /*9640*/  SHF.L.U32 R3, R11, 0x1f, RZ ;  /* 0x0000001f0b037819 */ /* 0x000fc600000006ff */
[----:B------:R-:W-:-:S04]  /*9650*/  VIADD R0, R0, 0x58 ;  /* 0x0000005800007836 */ /* 0x000fc80000000000 */
[C---:B------:R-:W-:Y:S02]  /*9660*/  IMAD R6, R15.reuse, 0x8, R0 ;  /* 0x000000080f067824 */ /* 0x040fe400078e0200 */
[----:B------:R-:W-:Y:S02]  /*9670*/  VIADD R15, R15, 0x1 ;  /* 0x000000010f0f7836 */ /* 0x000fe40000000000 */
[----:B------:R-:W0:Y:S03]  /*9680*/  SYNCS.PHASECHK.TRANS64.TRYWAIT P0, [R6+URZ], R3 ;  /* 0x00000003060075a7 */ /* 0x000e26000800017f */
[----:B------:R-:W-:-:S04]  /*9690*/  ISETP.NE.AND P1, PT, R15, 0xb, PT ;  /* 0x0000000b0f00780c */ /* 0x000fc80003f25270 */
[----:B------:R-:W-:Y:S02]  /*96a0*/  SEL R2, RZ, 0x1, P1 ;  /* 0x00000001ff027807 */ /* 0x000fe40000800000 */
[----:B------:R-:W-:Y:S02]  /*96b0*/  SEL R15, R15, RZ, P1 ;  /* 0x000000ff0f0f7207 */ /* 0x000fe40000800000 */
[----:B------:R-:W-:-:S03]  /*96c0*/  LOP3.LUT R8, R11, R2, RZ, 0x3c, !PT ;  /* 0x000000020b087212 */ /* 0x000fc600078e3cff */
[----:B------:R-:W-:Y:S01]  /*96d0*/  IMAD R7, R15, 0x8, R0 ;  /* 0x000000080f077824 */ /* 0x000fe200078e0200 */
[----:B------:R-:W-:Y:S01]  /*96e0*/  SHF.L.U32 R4, R8, 0x1f, RZ ;  /* 0x0000001f08047819 */ /* 0x000fe200000006ff */
[----:B0-----:R-:W-:Y:S06]  /*96f0*/  @!P0 BRA `(.L_x_192) ;  /* 0x0000000400e08947 */ /* 0x001fec0003800000 */
.L_x_210:
[----:B------:R-:W1:Y:S01]  /*9700*/  SYNCS.PHASECHK.TRANS64.TRYWAIT P0, [R7+URZ], R4 ;  /* 0x00000004070075a7 */ /* 0x000e62000800017f */
[----:B------:R-:W-:-:S05]  /*9710*/  VIADD R2, R15, 0x1 ;  /* 0x000000010f027836 */ /* 0x000fca0000000000 */
[----:B------:R-:W-:-:S04]  /*9720*/  ISETP.NE.AND P1, PT, R2, 0xb, PT ;  /* 0x0000000b0200780c */ /* 0x000fc80003f25270 */
[----:B0-----:R-:W-:Y:S02]  /*9730*/  SEL R3, RZ, 0x1, P1 ;  /* 0x00000001ff037807 */ /* 0x001fe40000800000 */
[----:B------:R-:W-:Y:S02]  /*9740*/  SEL R9, R2, RZ, P1 ;  /* 0x000000ff02097207 */ /* 0x000fe40000800000 */
[----:B------:R-:W-:-:S03]  /*9750*/  LOP3.LUT R8, R8, R3, RZ, 0x3c, !PT ;  /* 0x0000000308087212 */ /* 0x000fc600078e3cff */
[----:B------:R-:W-:Y:S01]  /*9760*/  IMAD R6, R9, 0x8, R0 ;  /* 0x0000000809067824 */ /* 0x000fe200078e0200 */
[----:B------:R-:W-:Y:S01]  /*9770*/  SHF.L.U32 R5, R8, 0x1f, RZ ;  /* 0x0000001f08057819 */ /* 0x000fe200000006ff */
[----:B-1----:R-:W-:Y:S06]  /*9780*/  @!P0 BRA `(.L_x_193) ;  /* 0x0000000400d08947 */ /* 0x002fec0003800000 */
.L_x_211:
[----:B------:R-:W1:Y:S01]  /*9790*/  SYNCS.PHASECHK.TRANS64.TRYWAIT P0, [R6+URZ], R5 ;  /* 0x00000005060075a7 */ /* 0x000e62000800017f */
[----:B------:R-:W-:-:S05]  /*97a0*/  VIADD R2, R9, 0x1 ;  /* 0x0000000109027836 */ /* 0x000fca0000000000 */
[----:B------:R-:W-:-:S04]  /*97b0*/  ISETP.NE.AND P1, PT, R2, 0xb, PT ;  /* 0x0000000b0200780c */ /* 0x000fc80003f25270 */
[----:B------:R-:W-:Y:S02]  /*97c0*/  SEL R3, RZ, 0x1, P1 ;  /* 0x00000001ff037807 */ /* 0x000fe40000800000 */
[----:B0-----:R-:W-:Y:S02]  /*97d0*/  SEL R7, R2, RZ, P1 ;  /* 0x000000ff02077207 */ /* 0x001fe40000800000 */
[----:B------:R-:W-:-:S03]  /*97e0*/  LOP3.LUT R8, R8, R3, RZ, 0x3c, !PT ;  /* 0x0000000308087212 */ /* 0x000fc600078e3cff */
[----:B------:R-:W-:Y:S01]  /*97f0*/  IMAD R9, R7, 0x8, R0 ;  /* 0x0000000807097824 */ /* 0x000fe200078e0200 */
[----:B------:R-:W-:Y:S01]  /*9800*/  SHF.L.U32 R4, R8, 0x1f, RZ ;  /* 0x0000001f08047819 */ /* 0x000fe200000006ff */
[----:B-1----:R-:W-:Y:S06]  /*9810*/  @!P0 BRA `(.L_x_194) ;  /* 0x0000000400c08947 */ /* 0x002fec0003800000 */
.L_x_212:
[----:B------:R-:W1:Y:S01]  /*9820*/  SYNCS.PHASECHK.TRANS64.TRYWAIT P0, [R9+URZ], R4 ;  /* 0x00000004090075a7 */ /* 0x000e62000800017f */
[----:B------:R-:W-:-:S05]  /*9830*/  VIADD R2, R7, 0x1 ;  /* 0x0000000107027836 */ /* 0x000fca0000000000 */
[----:B------:R-:W-:-:S04]  /*9840*/  ISETP.NE.AND P1, PT, R2, 0xb, PT ;  /* 0x0000000b0200780c */ /* 0x000fc80003f25270 */
[----:B------:R-:W-:Y:S02]  /*9850*/  SEL R3, RZ, 0x1, P1 ;  /* 0x00000001ff037807 */ /* 0x000fe40000800000 */
[----:B------:R-:W-:Y:S02]  /*9860*/  SEL R7, R2, RZ, P1 ;  /* 0x000000ff02077207 */ /* 0x000fe40000800000 */
[----:B------:R-:W-:-:S03]  /*9870*/  LOP3.LUT R8, R8, R3, RZ, 0x3c, !PT ;  /* 0x0000000308087212 */ /* 0x000fc600078e3cff */
[----:B0-----:R-:W-:Y:S01]  /*9880*/  IMAD R6, R7, 0x8, R0 ;  /* 0x0000000807067824 */ /* 0x001fe200078e0200 */
[----:B------:R-:W-:Y:S01]  /*9890*/  SHF.L.U32 R5, R8, 0x1f, RZ ;  /* 0x0000001f08057819 */ /* 0x000fe200000006ff */
[----:B-1----:R-:W-:Y:S06]  /*98a0*/  @!P0 BRA `(.L_x_195) ;  /* 0x0000000400b08947 */ /* 0x002fec0003800000 */
.L_x_213:
        /* <DEDUP_REMOVED lines=9> */
.L_x_214:
        /* <DEDUP_REMOVED lines=9> */
.L_x_215:
        /* <DEDUP_REMOVED lines=9> */
.L_x_216:
[----:B------:R-:W1:Y:S01]  /*9a60*/  SYNCS.PHASECHK.TRANS64.TRYWAIT P0, [R9+URZ], R4 ;  /* 0x00000004090075a7 */ /* 0x000e62000800017f */
[----:B------:R-:W-:-:S05]  /*9a70*/  VIADD R2, R7, 0x1 ;  /* 0x0000000107027836 */ /* 0x000fca0000000000 */
[----:B------:R-:W-:-:S04]  /*9a80*/  ISETP.NE.AND P1, PT, R2, 0xb, PT ;  /* 0x0000000b0200780c */ /* 0x000fc80003f25270 */
[----:B------:R-:W-:Y:S02]  /*9a90*/  SEL R3, RZ, 0x1, P1 ;  /* 0x00000001ff037807 */ /* 0x000fe40000800000 */
[----:B------:R-:W-:Y:S02]  /*9aa0*/  SEL R7, R2, RZ, P1 ;  /* 0x000000ff02077207 */ /* 0x000fe40000800000 */
[----:B------:R-:W-:-:S03]  /*9ab0*/  LOP3.LUT R8, R8, R3, RZ, 0x3c, !PT ;  /* 0x0000000308087212 */ /* 0x000fc600078e3cff */
[----:B------:R-:W-:Y:S01]  /*9ac0*/  IMAD R10, R7, 0x8, R0 ;  /* 0x00000008070a7824 */ /* 0x000fe200078e0200 */
[----:B0-----:R-:W-:Y:S01]  /*9ad0*/  SHF.L.U32 R5, R8, 0x1f, RZ ;  /* 0x0000001f08057819 */ /* 0x001fe200000006ff */
[----:B-1----:R-:W-:Y:S06]  /*9ae0*/  @!P0 BRA `(.L_x_199) ;  /* 0x0000000400708947 */ /* 0x002fec0003800000 */
.L_x_217:
[----:B------:R-:W1:Y:S01]  /*9af0*/  SYNCS.PHASECHK.TRANS64.TRYWAIT P0, [R10+URZ], R5 ;  /* 0x000000050a0075a7 */ /* 0x000e62000800017f */
[----:B------:R-:W-:-:S05]  /*9b00*/  VIADD R2, R7, 0x1 ;  /* 0x0000000107027836 */ /* 0x000fca0000000000 */
[----:B------:R-:W-:-:S04]  /*9b10*/  ISETP.NE.AND P1, PT, R2, 0xb, PT ;  /* 0x0000000b0200780c */ /* 0x000fc80003f25270 */
[----:B------:R-:W-:Y:S02]  /*9b20*/  SEL R3, RZ, 0x1, P1 ;  /* 0x00000001ff037807 */ /* 0x000fe40000800000 */
[----:B------:R-:W-:Y:S02]  /*9b30*/  SEL R7, R2, RZ, P1 ;  /* 0x000000ff02077207 */ /* 0x000fe40000800000 */
[----:B0-----:R-:W-:-:S03]  /*9b40*/  LOP3.LUT R9, R8, R3, RZ, 0x3c, !PT ;  /* 0x0000000308097212 */ /* 0x001fc600078e3cff */
[----:B------:R-:W-:Y:S01]  /*9b50*/  IMAD R11, R7, 0x8, R0 ;  /* 0x00000008070b7824 */ /* 0x000fe200078e0200 */
[----:B------:R-:W-:Y:S01]  /*9b60*/  SHF.L.U32 R6, R9, 0x1f, RZ ;  /* 0x0000001f09067819 */ /* 0x000fe200000006ff */
[----:B-1----:R-:W-:Y:S06]  /*9b70*/  @!P0 BRA `(.L_x_200) ;  /* 0x0000000400608947 */ /* 0x002fec0003800000 */
.L_x_218:
[----:B------:R-:W1:Y:S01]  /*9b80*/  SYNCS.PHASECHK.TRANS64.TRYWAIT P0, [R11+URZ], R6 ;  /* 0x000000060b0075a7 */ /* 0x000e62000800017f */
[----:B------:R-:W-:-:S05]  /*9b90*/  VIADD R2, R7, 0x1 ;  /* 0x0000000107027836 */ /* 0x000fca0000000000 */
[----:B------:R-:W-:-:S04]  /*9ba0*/  ISETP.NE.AND P1, PT, R2, 0xb, PT ;  /* 0x0000000b0200780c */ /* 0x000fc80003f25270 */
[----:B------:R-:W-:Y:S02]  /*9bb0*/  SEL R4, RZ, 0x1, P1 ;  /* 0x00000001ff047807 */ /* 0x000fe40000800000 */
[----:B------:R-:W-:Y:S02]  /*9bc0*/  SEL R3, R2, RZ, P1 ;  /* 0x000000ff02037207 */ /* 0x000fe40000800000 */
[----:B------:R-:W-:Y:S01]  /*9bd0*/  LOP3.LUT R4, R9, R4, RZ, 0x3c, !PT ;  /* 0x0000000409047212 */ /* 0x000fe200078e3cff */
[----:B-1----:R-:W-:Y:S06]  /*9be0*/  @!P0 BRA `(.L_x_201) ;  /* 0x0000000400588947 */ /* 0x002fec0003800000 */
.L_x_219:
[----:B------:R-:W-:Y:S01]  /*9bf0*/  IMAD R3, R3, 0x8, R0 ;  /* 0x0000000803037824 */ /* 0x000fe200078e0200 */
[----:B------:R-:W-:-:S07]  /*9c00*/  SHF.L.U32 R0, R4, 0x1f, RZ ;  /* 0x0000001f04007819 */ /* 0x000fce00000006ff */
.L_x_202:
[----:B--2---:R2:W3:Y:S02]  /*9c10*/  SYNCS.PHASECHK.TRANS64.TRYWAIT P0, [R3+URZ], R0 ;  /* 0x00000000030075a7 */ /* 0x0044e4000800017f */
[----:B---3--:R-:W-:Y:S05]  /*9c20*/  @!P0 NANOSLEEP.SYNCS 0x989680 ;  /* 0x009896800000895d */ /* 0x008fea0003900000 */
[----:B------:R-:W3:Y:S02]  /*9c30*/  @!P0 SYNCS.PHASECHK.TRANS64 P0, [R3+URZ], R0 ;  /* 0x00000000030085a7 */ /* 0x000ee4000800007f */
[----:B---3--:R-:W-:Y:S05]  /*9c40*/  @!P0 BRA `(.L_x_202) ;  /* 0xfffffffc00f08947 */ /* 0x008fea000383ffff */
.L_x_190:
[----:B------:R-:W-:Y:S05]  /*9c50*/  BSYNC B0 ;  /* 0x0000000000007941 */ /* 0x000fea0003800000 */
.L_x_189:
[----:B------:R-:W-:Y:S05]  /*9c60*/  EXIT ;  /* 0x000000000000794d */ /* 0x000fea0003800000 */
.L_x_22:
[----:B-1----:R-:W-:-:S04]  /*9c70*/  IMAD.U32 R13, RZ, RZ, UR6 ;  /* 0x00000006ff0d7e24 */ /* 0x002fc8000f8e00ff */
[----:B------:R1:W4:Y:S03]  /*9c80*/  SYNCS.PHASECHK.TRANS64.TRYWAIT P0, [R13+URZ], R12 ;  /* 0x0000000c0d0075a7 */ /* 0x000326000800017f */
[----:B----4-:R-:W-:Y:S05]  /*9c90*/  @!P0 NANOSLEEP.SYNCS 0x989680 ;  /* 0x009896800000895d */ /* 0x010fea0003900000 */
[----:B------:R-:W4:Y:S02]  /*9ca0*/  @!P0 SYNCS.PHASECHK.TRANS64 P0, [R13+URZ], R12 ;  /* 0x0000000c0d0085a7 */ /* 0x000f24000800007f */
[----:B----4-:R-:W-:Y:S05]  /*9cb0*/  @!P0 BRA `(.L_x_22) ;  /* 0xfffffffc00ec8947 */ /* 0x010fea000383ffff */
[----:B------:R-:W-:Y:S05]  /*9cc0*/  BRA `(.L_x_21) ;  /* 0xffffff7c00107947 */ /* 0x000fea000383ffff */
.L_x_28:
[----:B-1----:R-:W-:-:S04]  /*9cd0*/  IMAD.U32 R15, RZ, RZ, UR12 ;  /* 0x0000000cff0f7e24 */ /* 0x002fc8000f8e00ff */
[----:B------:R1:W4:Y:S03]  /*9ce0*/  SYNCS.PHASECHK.TRANS64.TRYWAIT P0, [R15+URZ], R14 ;  /* 0x0000000e0f0075a7 */ /* 0x000326000800017f */
[----:B----4-:R-:W-:Y:S05]  /*9cf0*/  @!P0 NANOSLEEP.SYNCS 0x989680 ;  /* 0x009896800000895d */ /* 0x010fea0003900000 */
[----:B------:R-:W4:Y:S02]  /*9d00*/  @!P0 SYNCS.PHASECHK.TRANS64 P0, [R15+URZ], R14 ;  /* 0x0000000e0f0085a7 */ /* 0x000f24000800007f */
[----:B----4-:R-:W-:Y:S05]  /*9d10*/  @!P0 BRA `(.L_x_28) ;  /* 0xfffffffc00ec8947 */ /* 0x010fea000383ffff */
[----:B------:R-:W-:Y:S05]  /*9d20*/  BRA `(.L_x_27) ;  /* 0xffffff84007c7947 */ /* 0x000fea000383ffff */
.L_x_177:
[----:B------:R-:W-:Y:S01]  /*9d30*/  BSSY B1, `(.L_x_203) ;  /* 0x0000006000017945 */ /* 0x000fe20003800000 */
[----:B------:R-:W-:-:S07]  /*9d40*/  IMAD.MOV.U32 R7, RZ, RZ, -0x1 ;  /* 0xffffffffff077424 */ /* 0x000fce00078e00ff */
[----:B------:R-:W-:Y:S05]  /*9d50*/  WARPSYNC.COLLECTIVE R7, `(.L_x_204) ;  /* 0x00000000070c7348 */ /* 0x000fea0003c00000 */
[----:B------:R-:W-:Y:S02]  /*9d60*/  ELECT P0, UR62, PT ;  /* 0x00000000003e782f */ /* 0x000fe40003800000 */
[----:B------:R-:W-:Y:S01]  /*9d70*/  MOV R7, UR62 ;  /* 0x0000003e00077c02 */ /* 0x000fe20008000f00 */
[----:B------:R-:W-:Y:S10]  /*9d80*/  ENDCOLLECTIVE ;  /* 0x000000000000791b */ /* 0x000ff40003800000 */
.L_x_204:
[----:B------:R-:W-:Y:S05]  /*9d90*/  BSYNC B1 ;  /* 0x0000000000017941 */ /* 0x000fea0003800000 */
.L_x_203:
[----:B------:R-:W-:Y:S05]  /*9da0*/  BRA `(.L_x_205) ;  /* 0xffffffec003c7947 */ /* 0x000fea000383ffff */
.L_x_180:
[----:B-1----:R1:W2:Y:S02]  /*9db0*/  SYNCS.PHASECHK.TRANS64.TRYWAIT P0, [R20+URZ+0x58], R9 ;  /* 0x00005809140075a7 */ /* 0x0022a4000800017f */
[----:B--2---:R-:W-:Y:S05]  /*9dc0*/  @!P0 NANOSLEEP.SYNCS 0x989680 ;  /* 0x009896800000895d */ /* 0x004fea0003900000 */
[----:B------:R-:W2:Y:S02]  /*9dd0*/  @!P0 SYNCS.PHASECHK.TRANS64 P0, [R20+URZ+0x58], R9 ;  /* 0x00005809140085a7 */ /* 0x000ea4000800007f */
[----:B--2---:R-:W-:Y:S05]  /*9de0*/  @!P0 BRA `(.L_x_180) ;  /* 0xfffffffc00f08947 */ /* 0x004fea000383ffff */
[----:B------:R-:W-:Y:S05]  /*9df0*/  BRA `(.L_x_206) ;  /* 0xffffffec00787947 */ /* 0x000fea000383ffff */
.L_x_188:
[----:B------:R-:W-:Y:S01]  /*9e00*/  BSSY B0, `(.L_x_207) ;  /* 0x0000006000007945 */ /* 0x000fe20003800000 */
[----:B------:R-:W-:-:S07]  /*9e10*/  IMAD.MOV.U32 R7, RZ, RZ, -0x1 ;  /* 0xffffffffff077424 */ /* 0x000fce00078e00ff */
[----:B------:R-:W-:Y:S05]  /*9e20*/  WARPSYNC.COLLECTIVE R7, `(.L_x_208) ;  /* 0x00000000070c7348 */ /* 0x000fea0003c00000 */
[----:B------:R-:W-:Y:S02]  /*9e30*/  ELECT P0, UR62, PT ;  /* 0x00000000003e782f */ /* 0x000fe40003800000 */
[----:B------:R-:W-:Y:S01]  /*9e40*/  MOV R7, UR62 ;  /* 0x0000003e00077c02 */ /* 0x000fe20008000f00 */
[----:B------:R-:W-:Y:S10]  /*9e50*/  ENDCOLLECTIVE ;  /* 0x000000000000791b */ /* 0x000ff40003800000 */
.L_x_208:
[----:B------:R-:W-:Y:S05]  /*9e60*/  BSYNC B0 ;  /* 0x0000000000007941 */ /* 0x000fea0003800000 */
.L_x_207:
[----:B------:R-:W-:Y:S05]  /*9e70*/  BRA `(.L_x_209) ;  /* 0xfffffff400cc7947 */ /* 0x000fea000383ffff */
.L_x_192:
[----:B0-----:R0:W1:Y:S02]  /*9e80*/  SYNCS.PHASECHK.TRANS64.TRYWAIT P0, [R6+URZ], R3 ;  /* 0x00000003060075a7 */ /* 0x001064000800017f */
[----:B-1----:R-:W-:Y:S05]  /*9e90*/  @!P0 NANOSLEEP.SYNCS 0x989680 ;  /* 0x009896800000895d */ /* 0x002fea0003900000 */
[----:B------:R-:W1:Y:S02]  /*9ea0*/  @!P0 SYNCS.PHASECHK.TRANS64 P0, [R6+URZ], R3 ;  /* 0x00000003060085a7 */ /* 0x000e64000800007f */
[----:B-1----:R-:W-:Y:S05]  /*9eb0*/  @!P0 BRA `(.L_x_192) ;  /* 0xfffffffc00f08947 */ /* 0x002fea000383ffff */
[----:B------:R-:W-:Y:S05]  /*9ec0*/  BRA `(.L_x_210) ;  /* 0xfffffff8000c7947 */ /* 0x000fea000383ffff */
.L_x_193:
[----:B0-----:R0:W1:Y:S02]  /*9ed0*/  SYNCS.PHASECHK.TRANS64.TRYWAIT P0, [R7+URZ], R4 ;  /* 0x00000004070075a7 */ /* 0x001064000800017f */
[----:B-1----:R-:W-:Y:S05]  /*9ee0*/  @!P0 NANOSLEEP.SYNCS 0x989680 ;  /* 0x009896800000895d */ /* 0x002fea0003900000 */
[----:B------:R-:W1:Y:S02]  /*9ef0*/  @!P0 SYNCS.PHASECHK.TRANS64 P0, [R7+URZ], R4 ;  /* 0x00000004070085a7 */ /* 0x000e64000800007f */
[----:B-1----:R-:W-:Y:S05]  /*9f00*/  @!P0 BRA `(.L_x_193) ;  /* 0xfffffffc00f08947 */ /* 0x002fea000383ffff */
[----:B------:R-:W-:Y:S05]  /*9f10*/  BRA `(.L_x_211) ;  /* 0xfffffff8001c7947 */ /* 0x000fea000383ffff */
.L_x_194:
[----:B0-----:R0:W1:Y:S02]  /*9f20*/  SYNCS.PHASECHK.TRANS64.TRYWAIT P0, [R6+URZ], R5 ;  /* 0x00000005060075a7 */ /* 0x001064000800017f */
[----:B-1----:R-:W-:Y:S05]  /*9f30*/  @!P0 NANOSLEEP.SYNCS 0x989680 ;  /* 0x009896800000895d */ /* 0x002fea0003900000 */
[----:B------:R-:W1:Y:S02]  /*9f40*/  @!P0 SYNCS.PHASECHK.TRANS64 P0, [R6+URZ], R5 ;  /* 0x00000005060085a7 */ /* 0x000e64000800007f */
[----:B-1----:R-:W-:Y:S05]  /*9f50*/  @!P0 BRA `(.L_x_194) ;  /* 0xfffffffc00f08947 */ /* 0x002fea000383ffff */
[----:B------:R-:W-:Y:S05]  /*9f60*/  BRA `(.L_x_212) ;  /* 0xfffffff8002c7947 */ /* 0x000fea000383ffff */
.L_x_195:
[----:B0-----:R0:W1:Y:S02]  /*9f70*/  SYNCS.PHASECHK.TRANS64.TRYWAIT P0, [R9+URZ], R4 ;  /* 0x00000004090075a7 */ /* 0x001064000800017f */
[----:B-1----:R-:W-:Y:S05]  /*9f80*/  @!P0 NANOSLEEP.SYNCS 0x989680 ;  /* 0x009896800000895d */ /* 0x002fea0003900000 */
[----:B------:R-:W1:Y:S02]  /*9f90*/  @!P0 SYNCS.PHASECHK.TRANS64 P0, [R9+URZ], R4 ;  /* 0x00000004090085a7 */ /* 0x000e64000800007f */
[----:B-1----:R-:W-:Y:S05]  /*9fa0*/  @!P0 BRA `(.L_x_195) ;  /* 0xfffffffc00f08947 */ /* 0x002fea000383ffff */
[----:B------:R-:W-:Y:S05]  /*9fb0*/  BRA `(.L_x_213) ;  /* 0xfffffff8003c7947 */ /* 0x000fea000383ffff */
.L_x_196:
[----:B0-----:R0:W1:Y:S02]  /*9fc0*/  SYNCS.PHASECHK.TRANS64.TRYWAIT P0, [R6+URZ], R5 ;  /* 0x00000005060075a7 */ /* 0x001064000800017f */
[----:B-1----:R-:W-:Y:S05]  /*9fd0*/  @!P0 NANOSLEEP.SYNCS 0x989680 ;  /* 0x009896800000895d */ /* 0x002fea0003900000 */
[----:B------:R-:W1:Y:S02]  /*9fe0*/  @!P0 SYNCS.PHASECHK.TRANS64 P0, [R6+URZ], R5 ;  /* 0x00000005060085a7 */ /* 0x000e64000800007f */
[----:B-1----:R-:W-:Y:S05]  /*9ff0*/  @!P0 BRA `(.L_x_196) ;  /* 0xfffffffc00f08947 */ /* 0x002fea000383ffff */
[----:B------:R-:W-:Y:S05]  /*a000*/  BRA `(.L_x_214) ;  /* 0xfffffff8004c7947 */ /* 0x000fea000383ffff */
.L_x_197:
[----:B0-----:R0:W1:Y:S02]  /*a010*/  SYNCS.PHASECHK.TRANS64.TRYWAIT P0, [R9+URZ], R4 ;  /* 0x00000004090075a7 */ /* 0x001064000800017f */
[----:B-1----:R-:W-:Y:S05]  /*a020*/  @!P0 NANOSLEEP.SYNCS 0x989680 ;  /* 0x009896800000895d */ /* 0x002fea0003900000 */
[----:B------:R-:W1:Y:S02]  /*a030*/  @!P0 SYNCS.PHASECHK.TRANS64 P0, [R9+URZ], R4 ;  /* 0x00000004090085a7 */ /* 0x000e64000800007f */
[----:B-1----:R-:W-:Y:S05]  /*a040*/  @!P0 BRA `(.L_x_197) ;  /* 0xfffffffc00f08947 */ /* 0x002fea000383ffff */
[----:B------:R-:W-:Y:S05]  /*a050*/  BRA `(.L_x_215) ;  /* 0xfffffff8005c7947 */ /* 0x000fea000383ffff */
.L_x_198:
[----:B0-----:R0:W1:Y:S02]  /*a060*/  SYNCS.PHASECHK.TRANS64.TRYWAIT P0, [R6+URZ], R5 ;  /* 0x00000005060075a7 */ /* 0x001064000800017f */
[----:B-1----:R-:W-:Y:S05]  /*a070*/  @!P0 NANOSLEEP.SYNCS 0x989680 ;  /* 0x009896800000895d */ /* 0x002fea0003900000 */
[----:B------:R-:W1:Y:S02]  /*a080*/  @!P0 SYNCS.PHASECHK.TRANS64 P0, [R6+URZ], R5 ;  /* 0x00000005060085a7 */ /* 0x000e64000800007f */
[----:B-1----:R-:W-:Y:S05]  /*a090*/  @!P0 BRA `(.L_x_198) ;  /* 0xfffffffc00f08947 */ /* 0x002fea000383ffff */
[----:B------:R-:W-:Y:S05]  /*a0a0*/  BRA `(.L_x_216) ;  /* 0xfffffff8006c7947 */ /* 0x000fea000383ffff */
.L_x_199:
[----:B0-----:R0:W1:Y:S02]  /*a0b0*/  SYNCS.PHASECHK.TRANS64.TRYWAIT P0, [R9+URZ], R4 ;  /* 0x00000004090075a7 */ /* 0x001064000800017f */
[----:B-1----:R-:W-:Y:S05]  /*a0c0*/  @!P0 NANOSLEEP.SYNCS 0x989680 ;  /* 0x009896800000895d */ /* 0x002fea0003900000 */
[----:B------:R-:W1:Y:S02]  /*a0d0*/  @!P0 SYNCS.PHASECHK.TRANS64 P0, [R9+URZ], R4 ;  /* 0x00000004090085a7 */ /* 0x000e64000800007f */
[----:B-1----:R-:W-:Y:S05]  /*a0e0*/  @!P0 BRA `(.L_x_199) ;  /* 0xfffffffc00f08947 */ /* 0x002fea000383ffff */
[----:B------:R-:W-:Y:S05]  /*a0f0*/  BRA `(.L_x_217) ;  /* 0xfffffff8007c7947 */ /* 0x000fea000383ffff */
.L_x_200:
[----:B0-----:R0:W1:Y:S02]  /*a100*/  SYNCS.PHASECHK.TRANS64.TRYWAIT P0, [R10+URZ], R5 ;  /* 0x000000050a0075a7 */ /* 0x001064000800017f */
[----:B-1----:R-:W-:Y:S05]  /*a110*/  @!P0 NANOSLEEP.SYNCS 0x989680 ;  /* 0x009896800000895d */ /* 0x002fea0003900000 */
[----:B------:R-:W1:Y:S02]  /*a120*/  @!P0 SYNCS.PHASECHK.TRANS64 P0, [R10+URZ], R5 ;  /* 0x000000050a0085a7 */ /* 0x000e64000800007f */
[----:B-1----:R-:W-:Y:S05]  /*a130*/  @!P0 BRA `(.L_x_200) ;  /* 0xfffffffc00f08947 */ /* 0x002fea000383ffff */
[----:B------:R-:W-:Y:S05]  /*a140*/  BRA `(.L_x_218) ;  /* 0xfffffff8008c7947 */ /* 0x000fea000383ffff */
.L_x_201:
[----:B-1----:R1:W2:Y:S02]  /*a150*/  SYNCS.PHASECHK.TRANS64.TRYWAIT P0, [R11+URZ], R6 ;  /* 0x000000060b0075a7 */ /* 0x0022a4000800017f */
[----:B--2---:R-:W-:Y:S05]  /*a160*/  @!P0 NANOSLEEP.SYNCS 0x989680 ;  /* 0x009896800000895d */ /* 0x004fea0003900000 */
[----:B------:R-:W2:Y:S02]  /*a170*/  @!P0 SYNCS.PHASECHK.TRANS64 P0, [R11+URZ], R6 ;  /* 0x000000060b0085a7 */ /* 0x000ea4000800007f */
[----:B--2---:R-:W-:Y:S05]  /*a180*/  @!P0 BRA `(.L_x_201) ;  /* 0xfffffffc00f08947 */ /* 0x004fea000383ffff */
[----:B------:R-:W-:Y:S05]  /*a190*/  BRA `(.L_x_219) ;  /* 0xfffffff800947947 */ /* 0x000fea000383ffff */
.L_x_220:
[----:B------:R-:W-:-:S00]  /*a1a0*/  BRA `(.L_x_220) ;  /* 0xfffffffc00fc7947 */ /* 0x000fc0000383ffff */
[----:B------:R-:W-:-:S00]  /*a1b0*/  NOP ;  /* 0x0000000000007918 */ /* 0x000fc00000000000 */
        /* <DEDUP_REMOVED lines=12> */
.L_x_221:


//--------------------- .nv.shared._ZN7cutlass13device_kernelINS_4gemm6kernel13GemmUniversalIN4cute5tupleIJiiiiEEENS1_10collective13CollectiveMmaINS1_37MainloopSm90TmaGmmaWarpSpecializedFP8ILi11ENS5_IJNS4_1CILi2EEESB_NSA_ILi1EEEEEENS1_35KernelTmaWarpSpecializedCooperativeEEENS5_IJNSA_ILi256EEENSA_ILi64EEESH_EEENS_12float_e4m3_tENS5_IJlSC_lEEESJ_SK_NS4_8TiledMMAINS4_8MMA_AtomIJNS4_4SM904GMMA30MMA_64x64x32_F32E4M3E4M3_SS_TNILNSO_7ScaleInE1ELSQ_1EEEEEENS4_6LayoutINS5_IJSB_SC_SC_EEENS5_IJSC_NSA_ILi0EEESV_EEEEENS5_IJNS4_10UnderscoreESY_SY_EEEEENS4_23SM90_TMA_LOAD_MULTICASTENS4_14ComposedLayoutINS4_7SwizzleILi2ELi4ELi3EEENS4_18smem_ptr_flag_bitsILi8EEENST_INS5_IJNSA_ILi8EEESH_EEENS5_IJSH_SC_EEEEEEEvNS4_8identityES11_S1B_vS1C_EENS_8epilogue10collective6detail29Sm90TmaWarpSpecializedAdapterINS1F_15DefaultEpilogueISJ_SK_SK_NS1E_6thread17LinearCombinationISJ_Li1EffLNS1J_9ScaleType4KindE0ELNS_15FloatRoundStyleE2ESJ_EENS1_15EpilogueDefaultEEEEEvvEEEEvNT_6ParamsE --------------------------
	.section	.nv.shared._ZN7cutlass13device_kernelINS_4gemm6kernel13GemmUniversalIN4cute5tupleIJiiiiEEENS1_10collective13CollectiveMmaINS1_37MainloopSm90TmaGmmaWarpSpecializedFP8ILi11ENS5_IJNS4_1CILi2EEESB_NSA_ILi1EEEEEENS1_35KernelTmaWarpSpecializedCooperativeEEENS5_IJNSA_ILi256EEENSA_ILi64EEESH_EEENS_12float_e4m3_tENS5_IJlSC_lEEESJ_SK_NS4_8TiledMMAINS4_8MMA_AtomIJNS4_4SM904GMMA30MMA_64x64x32_F32E4M3E4M3_SS_TNILNSO_7ScaleInE1ELSQ_1EEEEEENS4_6LayoutINS5_IJSB_SC_SC_EEENS5_IJSC_NSA_ILi0EEESV_EEEEENS5_IJNS4_10UnderscoreESY_SY_EEEEENS4_23SM90_TMA_LOAD_MULTICASTENS4_14ComposedLayoutINS4_7SwizzleILi2ELi4ELi3EEENS4_18smem_ptr_flag_bitsILi8EEENST_INS5_IJNSA_ILi8EEESH_EEENS5_IJSH_SC_EEEEEEEvNS4_8identityES11_S1B_vS1C_EENS_8epilogue10collective6detail29Sm90TmaWarpSpecializedAdapterINS1F_15DefaultEpilogueISJ_SK_SK_NS1E_6thread17LinearCombinationISJ_Li1EffLNS1J_9ScaleType4KindE0ELNS_15FloatRoundStyleE2ESJ_EENS1_15EpilogueDefaultEEEEEvvEEEEvNT_6ParamsE,"aw",@nobits
	.sectionflags	@""
	.align	16
	.zero		1024


//--------------------- .nv.shared.reserved.0     --------------------------
	.section	.nv.shared.reserved.0,"aw",@nobits
	.weak		__nv_reservedSMEM_offset_0_alias
	.size		__nv_reservedSMEM_offset_0_alias, 0, 0
	.other		__nv_reservedSMEM_offset_0_alias,@"STO_CUDA_RESERVED_SHARED STV_DEFAULT"
__nv_reservedSMEM_offset_0_alias:
	.zero		0


//--------------------- .nv.global                --------------------------
	.section	.nv.global,"aw",@nobits
.nv.global:
	.type		_ZN40_INTERNAL_ea11e909_4_k_cu_61e23a27_253224cute1_E,@object
	.size		_ZN40_INTERNAL_ea11e909_4_k_cu_61e23a27_253224cute1_E,(_ZN40_INTERNAL_ea11e909_4_k_cu_61e23a27_253224cuda3std3__45__cpo6cbeginE - _ZN40_INTERNAL_ea11e909_4_k_cu_61e23a27_253224cute1_E)
_ZN40_INTERNAL_ea11e909_4_k_cu_61e23a27_253224cute1_E:
	.zero		1
	.type		_ZN40_INTERNAL_ea11e909_4_k_cu_61e23a27_253224cuda3std3__45__cpo6cbeginE,@object
	.size		_ZN40_INTERNAL_ea11e909_4_k_cu_61e23a27_253224cuda3std3__45__cpo6cbeginE,(_ZN40_INTERNAL_ea11e909_4_k_cu_61e23a27_253224cuda3std3__48in_placeE - _ZN40_INTERNAL_ea11e909_4_k_cu_61e23a27_253224cuda3std3__45__cpo6cbeginE)
_ZN40_INTERNAL_ea11e909_4_k_cu_61e23a27_253224cuda3std3__45__cpo6cbeginE:
	.zero		1
	.type		_ZN40_INTERNAL_ea11e909_4_k_cu_61e23a27_253224cuda3std3__48in_placeE,@object
	.size		_ZN40_INTERNAL_ea11e909_4_k_cu_61e23a27_253224cuda3std3__48in_placeE,(_ZN40_INTERNAL_ea11e909_4_k_cu_61e23a27_253224cuda3std6ranges3__45__cpo9iter_moveE - _ZN40_INTERNAL_ea11e909_4_k_cu_61e23a27_253224cuda3std3__48in_placeE)
_ZN40_INTERNAL_ea11e909_4_k_cu_61e23a27_253224cuda3std3__48in_placeE:
	.zero		1
	.type		_ZN40_INTERNAL_ea11e909_4_k_cu_61e23a27_253224cuda3std6ranges3__45__cpo9iter_moveE,@object
	.size		_ZN40_INTERNAL_ea11e909_4_k_cu_61e23a27_253224cuda3std6ranges3__45__cpo9iter_moveE,(_ZN40_INTERNAL_ea11e909_4_k_cu_61e23a27_253224cuda3std3__45__cpo5beginE - _ZN40_INTERNAL_ea11e909_4_k_cu_61e23a27_253224cuda3std6ranges3__45__cpo9iter_moveE)
_ZN40_INTERNAL_ea11e909_4_k_cu_61e23a27_253224cuda3std6ranges3__45__cpo9iter_moveE:
	.zero		1
	.type		_ZN40_INTERNAL_ea11e909_4_k_cu_61e23a27_253224cuda3std3__45__cpo5beginE,@object
	.size		_ZN40_INTERNAL_ea11e909_4_k_cu_61e23a27_253224cuda3std3__45__cpo5beginE,(_ZN40_INTERNAL_ea11e909_4_k_cu_61e23a27_253224cuda3std3__442_GLOBAL__N__ea11e909_4_k_cu_61e23a27_253226ignoreE - _ZN40_INTERNAL_ea11e909_4_k_cu_61e23a27_253224cuda3std3__45__cpo5beginE)
_ZN40_INTERNAL_ea11e909_4_k_cu_61e23a27_253224cuda3std3__45__cpo5beginE:
	.zero		1
	.type		_ZN40_INTERNAL_ea11e909_4_k_cu_61e23a27_253224cuda3std3__442_GLOBAL__N__ea11e909_4_k_cu_61e23a27_253226ignoreE,@object
	.size		_ZN40_INTERNAL_ea11e909_4_k_cu_61e23a27_253224cuda3std3__442_GLOBAL__N__ea11e909_4_k_cu_61e23a27_253226ignoreE,(_ZN40_INTERNAL_ea11e909_4_k_cu_61e23a27_253224cute7productE - _ZN40_INTERNAL_ea11e909_4_k_cu_61e23a27_253224cuda3std3__442_GLOBAL__N__ea11e909_4_k_cu_61e23a27_253226ignoreE)
_ZN40_INTERNAL_ea11e909_4_k_cu_61e23a27_253224cuda3std3__442_GLOBAL__N__ea11e909_4_k_cu_61e23a27_253226ignoreE:
	.zero		1
	.type		_ZN40_INTERNAL_ea11e909_4_k_cu_61e23a27_253224cute7productE,@object
	.size		_ZN40_INTERNAL_ea11e909_4_k_cu_61e23a27_253224cute7productE,(_ZN40_INTERNAL_ea11e909_4_k_cu_61e23a27_253224cuda3std3__45__cpo3endE - _ZN40_INTERNAL_ea11e909_4_k_cu_61e23a27_253224cute7productE)
_ZN40_INTERNAL_ea11e909_4_k_cu_61e23a27_253224cute7productE:
	.zero		1
	.type		_ZN40_INTERNAL_ea11e909_4_k_cu_61e23a27_253224cuda3std3__45__cpo3endE,@object
	.size		_ZN40_INTERNAL_ea11e909_4_k_cu_61e23a27_253224cuda3std3__45__cpo3endE,(_ZN40_INTERNAL_ea11e909_4_k_cu_61e23a27_253224cuda3std3__419piecewise_constructE - _ZN40_INTERNAL_ea11e909_4_k_cu_61e23a27_253224cuda3std3__45__cpo3endE)
_ZN40_INTERNAL_ea11e909_4_k_cu_61e23a27_253224cuda3std3__45__cpo3endE:
	.zero		1
	.type		_ZN40_INTERNAL_ea11e909_4_k_cu_61e23a27_253224cuda3std3__419piecewise_constructE,@object
	.size		_ZN40_INTERNAL_ea11e909_4_k_cu_61e23a27_253224cuda3std3__419piecewise_constructE,(_ZN40_INTERNAL_ea11e909_4_k_cu_61e23a27_253224cuda3std3__45__cpo4cendE - _ZN40_INTERNAL_ea11e909_4_k_cu_61e23a27_253224cuda3std3__419piecewise_constructE)
_ZN40_INTERNAL_ea11e909_4_k_cu_61e23a27_253224cuda3std3__419piecewise_constructE:
	.zero		1
	.type		_ZN40_INTERNAL_ea11e909_4_k_cu_61e23a27_253224cuda3std3__45__cpo4cendE,@object
	.size		_ZN40_INTERNAL_ea11e909_4_k_cu_61e23a27_253224cuda3std3__45__cpo4cendE,(_ZN40_INTERNAL_ea11e909_4_k_cu_61e23a27_253224cuda3std6ranges3__45__cpo4swapE - _ZN40_INTERNAL_ea11e909_4_k_cu_61e23a27_253224cuda3std3__45__cpo4cendE)
_ZN40_INTERNAL_ea11e909_4_k_cu_61e23a27_253224cuda3std3__45__cpo4cendE:
	.zero		1
	.type		_ZN40_INTERNAL_ea11e909_4_k_cu_61e23a27_253224cuda3std6ranges3__45__cpo4swapE,@object
	.size		_ZN40_INTERNAL_ea11e909_4_k_cu_61e23a27_253224cuda3std6ranges3__45__cpo4swapE,(.L_7 - _ZN40_INTERNAL_ea11e909_4_k_cu_61e23a27_253224cuda3std6ranges3__45__cpo4swapE)
_ZN40_INTERNAL_ea11e909_4_k_cu_61e23a27_253224cuda3std6ranges3__45__cpo4swapE:
	.zero		1
.L_7:


//--------------------- .nv.constant0._ZN7cutlass13device_kernelINS_4gemm6kernel13GemmUniversalIN4cute5tupleIJiiiiEEENS1_10collective13CollectiveMmaINS1_37MainloopSm90TmaGmmaWarpSpecializedFP8ILi11ENS5_IJNS4_1CILi2EEESB_NSA_ILi1EEEEEENS1_35KernelTmaWarpSpecializedCooperativeEEENS5_IJNSA_ILi256EEENSA_ILi64EEESH_EEENS_12float_e4m3_tENS5_IJlSC_lEEESJ_SK_NS4_8TiledMMAINS4_8MMA_AtomIJNS4_4SM904GMMA30MMA_64x64x32_F32E4M3E4M3_SS_TNILNSO_7ScaleInE1ELSQ_1EEEEEENS4_6LayoutINS5_IJSB_SC_SC_EEENS5_IJSC_NSA_ILi0EEESV_EEEEENS5_IJNS4_10UnderscoreESY_SY_EEEEENS4_23SM90_TMA_LOAD_MULTICASTENS4_14ComposedLayoutINS4_7SwizzleILi2ELi4ELi3EEENS4_18smem_ptr_flag_bitsILi8EEENST_INS5_IJNSA_ILi8EEESH_EEENS5_IJSH_SC_EEEEEEEvNS4_8identityES11_S1B_vS1C_EENS_8epilogue10collective6detail29Sm90TmaWarpSpecializedAdapterINS1F_15DefaultEpilogueISJ_SK_SK_NS1E_6thread17LinearCombinationISJ_Li1EffLNS1J_9ScaleType4KindE0ELNS_15FloatRoundStyleE2ESJ_EENS1_15EpilogueDefaultEEEEEvvEEEEvNT_6ParamsE --------------------------
	.section	.nv.constant0._ZN7cutlass13device_kernelINS_4gemm6kernel13GemmUniversalIN4cute5tupleIJiiiiEEENS1_10collective13CollectiveMmaINS1_37MainloopSm90TmaGmmaWarpSpecializedFP8ILi11ENS5_IJNS4_1CILi2EEESB_NSA_ILi1EEEEEENS1_35KernelTmaWarpSpecializedCooperativeEEENS5_IJNSA_ILi256EEENSA_ILi64EEESH_EEENS_12float_e4m3_tENS5_IJlSC_lEEESJ_SK_NS4_8TiledMMAINS4_8MMA_AtomIJNS4_4SM904GMMA30MMA_64x64x32_F32E4M3E4M3_SS_TNILNSO_7ScaleInE1ELSQ_1EEEEEENS4_6LayoutINS5_IJSB_SC_SC_EEENS5_IJSC_NSA_ILi0EEESV_EEEEENS5_IJNS4_10UnderscoreESY_SY_EEEEENS4_23SM90_TMA_LOAD_MULTICASTENS4_14ComposedLayoutINS4_7SwizzleILi2ELi4ELi3EEENS4_18smem_ptr_flag_bitsILi8EEENST_INS5_IJNSA_ILi8EEESH_EEENS5_IJSH_SC_EEEEEEEvNS4_8identityES11_S1B_vS1C_EENS_8epilogue10collective6detail29Sm90TmaWarpSpecializedAdapterINS1F_15DefaultEpilogueISJ_SK_SK_NS1E_6thread17LinearCombinationISJ_Li1EffLNS1J_9ScaleType4KindE0ELNS_15FloatRoundStyleE2ESJ_EENS1_15EpilogueDefaultEEEEEvvEEEEvNT_6ParamsE,"a",@progbits
	.sectionflags	@""
	.align	4
.nv.constant0._ZN7cutlass13device_kernelINS_4gemm6kernel13GemmUniversalIN4cute5tupleIJiiiiEEENS1_10collective13CollectiveMmaINS1_37MainloopSm90TmaGmmaWarpSpecializedFP8ILi11ENS5_IJNS4_1CILi2EEESB_NSA_ILi1EEEEEENS1_35KernelTmaWarpSpecializedCooperativeEEENS5_IJNSA_ILi256EEENSA_ILi64EEESH_EEENS_12float_e4m3_tENS5_IJlSC_lEEESJ_SK_NS4_8TiledMMAINS4_8MMA_AtomIJNS4_4SM904GMMA30MMA_64x64x32_F32E4M3E4M3_SS_TNILNSO_7ScaleInE1ELSQ_1EEEEEENS4_6LayoutINS5_IJSB_SC_SC_EEENS5_IJSC_NSA_ILi0EEESV_EEEEENS5_IJNS4_10UnderscoreESY_SY_EEEEENS4_23SM90_TMA_LOAD_MULTICASTENS4_14ComposedLayoutINS4_7SwizzleILi2ELi4ELi3EEENS4_18smem_ptr_flag_bitsILi8EEENST_INS5_IJNSA_ILi8EEESH_EEENS5_IJSH_SC_EEEEEEEvNS4_8identityES11_S1B_vS1C_EENS_8epilogue10collective6detail29Sm90TmaWarpSpecializedAdapterINS1F_15DefaultEpilogueISJ_SK_SK_NS1E_6thread17LinearCombinationISJ_Li1EffLNS1J_9ScaleType4KindE0ELNS_15FloatRoundStyleE2ESJ_EENS1_15EpilogueDefaultEEEEEvvEEEEvNT_6ParamsE:
	.zero		1664


//--------------------- SYMBOLS --------------------------

	.type		.nv.reservedSmem.offset0,@object
	.size		.nv.reservedSmem.offset0,0x4
